// auto-generated by cutlass_sweep.gemm — config: {"arch": "sm_90", "cluster_m": 1, "cluster_n": 2, "dtype": "bf16", "stages": 5, "tile_k": 64, "tile_m": 64, "tile_n": 64}
#include "cutlass/cutlass.h"
#include "cutlass/gemm/collective/collective_builder.hpp"
#include "cutlass/gemm/device/gemm_universal_adapter.h"
#include "cutlass/gemm/kernel/gemm_universal.hpp"
#include "cutlass/epilogue/collective/collective_builder.hpp"

using ElemA = cutlass::bfloat16_t;
using ElemB = cutlass::bfloat16_t;
using ElemCD = cutlass::bfloat16_t;
using Acc  = float;
using TileShape    = cute::Shape<cute::_64, cute::_64, cute::_64>;
using ClusterShape = cute::Shape<cute::_1, cute::_2, cute::_1>;

using CollectiveEpilogue = typename cutlass::epilogue::collective::CollectiveBuilder<
    cutlass::arch::Sm90, cutlass::arch::OpClassTensorOp,
    TileShape, ClusterShape,
    cutlass::epilogue::collective::EpilogueTileAuto,
    Acc, Acc,
    ElemCD, cutlass::layout::RowMajor, 128 / cutlass::sizeof_bits<ElemCD>::value,
    ElemCD, cutlass::layout::RowMajor, 128 / cutlass::sizeof_bits<ElemCD>::value,
    cutlass::epilogue::collective::EpilogueScheduleAuto
  >::CollectiveOp;

using CollectiveMainloop = typename cutlass::gemm::collective::CollectiveBuilder<
    cutlass::arch::Sm90, cutlass::arch::OpClassTensorOp,
    ElemA, cutlass::layout::RowMajor, 128 / cutlass::sizeof_bits<ElemA>::value,
    ElemB, cutlass::layout::ColumnMajor, 128 / cutlass::sizeof_bits<ElemB>::value,
    Acc,
    TileShape, ClusterShape,
    cutlass::gemm::collective::StageCount<5>,
    cutlass::gemm::collective::KernelScheduleAuto
  >::CollectiveOp;

using GemmKernel = cutlass::gemm::kernel::GemmUniversal<
    cute::Shape<int,int,int,int>,
    CollectiveMainloop,
    CollectiveEpilogue
>;
using Gemm = cutlass::gemm::device::GemmUniversalAdapter<GemmKernel>;

// Force the device kernel symbol into the cubin without needing a host main.
auto* _anchor = &cutlass::device_kernel<GemmKernel>;


// ===== COMPILED SASS (sm_90a) =====

	.target	sm_90a

	.elftype	@"ET_EXEC"


//--------------------- .note.nv.tkinfo           --------------------------
	.section	.note.nv.tkinfo,"",@"SHT_NOTE"
	.sectionflags	@"SHF_NOTE_NV_TKINFO"
	.tkinfo
        /*0018*/ 	.word	0x00000002
        /*0030*/ 	.string	""
        /*0030*/ 	.string	"ptxas"
        /*0030*/ 	.string	"Cuda compilation tools, release 13.0, V13.0.88"
        /*0030*/ 	.string	"Build cuda_13.0.r13.0/compiler.36424714_0"
        /*0030*/ 	.string	"-arch sm_90a -m 64 "



//--------------------- .note.nv.cuinfo           --------------------------
	.section	.note.nv.cuinfo,"",@"SHT_NOTE"
	.sectionflags	@"SHF_NOTE_NV_CUINFO"
        /*0018*/ 	.short	0x0002
        /*001a*/ 	.short	0x005a
        /*001c*/ 	.short	0x0082
	.zero		2


//--------------------- .nv.info                  --------------------------
	.section	.nv.info,"",@"SHT_CUDA_INFO"
	.align	4


	//----- nvinfo : EIATTR_REGCOUNT
	.align		4
        /*0000*/ 	.byte	0x04, 0x2f
        /*0002*/ 	.short	(.L_15 - .L_14)
	.align		4
.L_14:
        /*0004*/ 	.word	index@(_ZN7cutlass13device_kernelINS_4gemm6kernel13GemmUniversalIN4cute5tupleIJiiiiEEENS1_10collective13CollectiveMmaINS1_34MainloopSm90TmaGmmaWarpSpecializedILi5ENS5_IJNS4_1CILi1EEENSA_ILi2EEESB_EEENS1_32KernelTmaWarpSpecializedPingpongEEENS5_IJNSA_ILi64EEESG_SG_EEENS_10bfloat16_tENS5_IJlSB_lEEESI_SJ_NS4_8TiledMMAINS4_8MMA_AtomIJNS4_4SM904GMMA27MMA_64x64x16_F32BF16BF16_SSILNSN_5MajorE0ELSP_0ELNSN_7ScaleInE1ELSQ_1EEEEEENS4_6LayoutINS5_IJSB_SB_SB_EEENS5_IJNSA_ILi0EEESV_SV_EEEEENS5_IJNS4_10UnderscoreESY_SY_EEEEENS4_23SM90_TMA_LOAD_MULTICASTENS4_14ComposedLayoutINS4_7SwizzleILi3ELi4ELi3EEENS4_18smem_ptr_flag_bitsILi16EEENST_INS5_IJNSA_ILi8EEESG_EEENS5_IJSG_SB_EEEEEEEvNS4_8identityENS4_13SM90_TMA_LOADES1B_vS1C_EENS_8epilogue10collective6detail29Sm90TmaWarpSpecializedAdapterINS1G_15DefaultEpilogueISI_SJ_SJ_NS1F_6thread17LinearCombinationISI_Li1EffLNS1K_9ScaleType4KindE0ELNS_15FloatRoundStyleE2ESI_EENS1_15EpilogueDefaultEEEEEvvEEEEvNT_6ParamsE)
        /*0008*/ 	.word	0x000000a8


	//----- nvinfo : EIATTR_FRAME_SIZE
	.align		4
.L_15:
        /*000c*/ 	.byte	0x04, 0x11
        /*000e*/ 	.short	(.L_17 - .L_16)
	.align		4
.L_16:
        /*0010*/ 	.word	index@(_ZN7cutlass13device_kernelINS_4gemm6kernel13GemmUniversalIN4cute5tupleIJiiiiEEENS1_10collective13CollectiveMmaINS1_34MainloopSm90TmaGmmaWarpSpecializedILi5ENS5_IJNS4_1CILi1EEENSA_ILi2EEESB_EEENS1_32KernelTmaWarpSpecializedPingpongEEENS5_IJNSA_ILi64EEESG_SG_EEENS_10bfloat16_tENS5_IJlSB_lEEESI_SJ_NS4_8TiledMMAINS4_8MMA_AtomIJNS4_4SM904GMMA27MMA_64x64x16_F32BF16BF16_SSILNSN_5MajorE0ELSP_0ELNSN_7ScaleInE1ELSQ_1EEEEEENS4_6LayoutINS5_IJSB_SB_SB_EEENS5_IJNSA_ILi0EEESV_SV_EEEEENS5_IJNS4_10UnderscoreESY_SY_EEEEENS4_23SM90_TMA_LOAD_MULTICASTENS4_14ComposedLayoutINS4_7SwizzleILi3ELi4ELi3EEENS4_18smem_ptr_flag_bitsILi16EEENST_INS5_IJNSA_ILi8EEESG_EEENS5_IJSG_SB_EEEEEEEvNS4_8identityENS4_13SM90_TMA_LOADES1B_vS1C_EENS_8epilogue10collective6detail29Sm90TmaWarpSpecializedAdapterINS1G_15DefaultEpilogueISI_SJ_SJ_NS1F_6thread17LinearCombinationISI_Li1EffLNS1K_9ScaleType4KindE0ELNS_15FloatRoundStyleE2ESI_EENS1_15EpilogueDefaultEEEEEvvEEEEvNT_6ParamsE)
        /*0014*/ 	.word	0x00000008


	//----- nvinfo : EIATTR_MIN_STACK_SIZE
	.align		4
.L_17:
        /*0018*/ 	.byte	0x04, 0x12
        /*001a*/ 	.short	(.L_19 - .L_18)
	.align		4
.L_18:
        /*001c*/ 	.word	index@(_ZN7cutlass13device_kernelINS_4gemm6kernel13GemmUniversalIN4cute5tupleIJiiiiEEENS1_10collective13CollectiveMmaINS1_34MainloopSm90TmaGmmaWarpSpecializedILi5ENS5_IJNS4_1CILi1EEENSA_ILi2EEESB_EEENS1_32KernelTmaWarpSpecializedPingpongEEENS5_IJNSA_ILi64EEESG_SG_EEENS_10bfloat16_tENS5_IJlSB_lEEESI_SJ_NS4_8TiledMMAINS4_8MMA_AtomIJNS4_4SM904GMMA27MMA_64x64x16_F32BF16BF16_SSILNSN_5MajorE0ELSP_0ELNSN_7ScaleInE1ELSQ_1EEEEEENS4_6LayoutINS5_IJSB_SB_SB_EEENS5_IJNSA_ILi0EEESV_SV_EEEEENS5_IJNS4_10UnderscoreESY_SY_EEEEENS4_23SM90_TMA_LOAD_MULTICASTENS4_14ComposedLayoutINS4_7SwizzleILi3ELi4ELi3EEENS4_18smem_ptr_flag_bitsILi16EEENST_INS5_IJNSA_ILi8EEESG_EEENS5_IJSG_SB_EEEEEEEvNS4_8identityENS4_13SM90_TMA_LOADES1B_vS1C_EENS_8epilogue10collective6detail29Sm90TmaWarpSpecializedAdapterINS1G_15DefaultEpilogueISI_SJ_SJ_NS1F_6thread17LinearCombinationISI_Li1EffLNS1K_9ScaleType4KindE0ELNS_15FloatRoundStyleE2ESI_EENS1_15EpilogueDefaultEEEEEvvEEEEvNT_6ParamsE)
        /*0020*/ 	.word	0x00000008
.L_19:


//--------------------- .nv.compat                --------------------------
	.section	.nv.compat,"",@"SHT_CUDA_COMPAT_INFO"
	.align	4
        /*0000*/ 	.byte	0x02, 0x09, 0x01, 0x00, 0x02, 0x02, 0x04, 0x00, 0x02, 0x05, 0x05, 0x00, 0x03, 0x07, 0x01, 0x01
        /*0010*/ 	.byte	0x02, 0x03, 0x01, 0x00, 0x02, 0x06, 0x01, 0x00, 0x04, 0x0b, 0x08, 0x00, 0x00, 0x00, 0x00, 0x00
        /*0020*/ 	.byte	0x00, 0x00, 0x00, 0x00


//--------------------- .nv.info._ZN7cutlass13device_kernelINS_4gemm6kernel13GemmUniversalIN4cute5tupleIJiiiiEEENS1_10collective13CollectiveMmaINS1_34MainloopSm90TmaGmmaWarpSpecializedILi5ENS5_IJNS4_1CILi1EEENSA_ILi2EEESB_EEENS1_32KernelTmaWarpSpecializedPingpongEEENS5_IJNSA_ILi64EEESG_SG_EEENS_10bfloat16_tENS5_IJlSB_lEEESI_SJ_NS4_8TiledMMAINS4_8MMA_AtomIJNS4_4SM904GMMA27MMA_64x64x16_F32BF16BF16_SSILNSN_5MajorE0ELSP_0ELNSN_7ScaleInE1ELSQ_1EEEEEENS4_6LayoutINS5_IJSB_SB_SB_EEENS5_IJNSA_ILi0EEESV_SV_EEEEENS5_IJNS4_10UnderscoreESY_SY_EEEEENS4_23SM90_TMA_LOAD_MULTICASTENS4_14ComposedLayoutINS4_7SwizzleILi3ELi4ELi3EEENS4_18smem_ptr_flag_bitsILi16EEENST_INS5_IJNSA_ILi8EEESG_EEENS5_IJSG_SB_EEEEEEEvNS4_8identityENS4_13SM90_TMA_LOADES1B_vS1C_EENS_8epilogue10collective6detail29Sm90TmaWarpSpecializedAdapterINS1G_15DefaultEpilogueISI_SJ_SJ_NS1F_6thread17LinearCombinationISI_Li1EffLNS1K_9ScaleType4KindE0ELNS_15FloatRoundStyleE2ESI_EENS1_15EpilogueDefaultEEEEEvvEEEEvNT_6ParamsE --------------------------
	.section	.nv.info._ZN7cutlass13device_kernelINS_4gemm6kernel13GemmUniversalIN4cute5tupleIJiiiiEEENS1_10collective13CollectiveMmaINS1_34MainloopSm90TmaGmmaWarpSpecializedILi5ENS5_IJNS4_1CILi1EEENSA_ILi2EEESB_EEENS1_32KernelTmaWarpSpecializedPingpongEEENS5_IJNSA_ILi64EEESG_SG_EEENS_10bfloat16_tENS5_IJlSB_lEEESI_SJ_NS4_8TiledMMAINS4_8MMA_AtomIJNS4_4SM904GMMA27MMA_64x64x16_F32BF16BF16_SSILNSN_5MajorE0ELSP_0ELNSN_7ScaleInE1ELSQ_1EEEEEENS4_6LayoutINS5_IJSB_SB_SB_EEENS5_IJNSA_ILi0EEESV_SV_EEEEENS5_IJNS4_10UnderscoreESY_SY_EEEEENS4_23SM90_TMA_LOAD_MULTICASTENS4_14ComposedLayoutINS4_7SwizzleILi3ELi4ELi3EEENS4_18smem_ptr_flag_bitsILi16EEENST_INS5_IJNSA_ILi8EEESG_EEENS5_IJSG_SB_EEEEEEEvNS4_8identityENS4_13SM90_TMA_LOADES1B_vS1C_EENS_8epilogue10collective6detail29Sm90TmaWarpSpecializedAdapterINS1G_15DefaultEpilogueISI_SJ_SJ_NS1F_6thread17LinearCombinationISI_Li1EffLNS1K_9ScaleType4KindE0ELNS_15FloatRoundStyleE2ESI_EENS1_15EpilogueDefaultEEEEEvvEEEEvNT_6ParamsE,"",@"SHT_CUDA_INFO"
	.sectionflags	@""
	.align	4


	//----- nvinfo : EIATTR_CUDA_API_VERSION
	.align		4
        /*0000*/ 	.byte	0x04, 0x37
        /*0002*/ 	.short	(.L_21 - .L_20)
.L_20:
        /*0004*/ 	.word	0x00000082


	//----- nvinfo : EIATTR_KPARAM_INFO
	.align		4
.L_21:
        /*0008*/ 	.byte	0x04, 0x17
        /*000a*/ 	.short	(.L_23 - .L_22)
.L_22:
        /*000c*/ 	.word	0x00000000
        /*0010*/ 	.short	0x0000
        /*0012*/ 	.short	0x0070
        /*0014*/ 	.byte	0x00, 0xf0, 0x01, 0x10


	//----- nvinfo : EIATTR_SPARSE_MMA_MASK
	.align		4
.L_23:
        /*0018*/ 	.byte	0x03, 0x50
        /*001a*/ 	.short	0x0000


	//----- nvinfo : EIATTR_MAXREG_COUNT
	.align		4
        /*001c*/ 	.byte	0x03, 0x1b
        /*001e*/ 	.short	0x00a8


	//----- nvinfo : EIATTR_NUM_BARRIERS
	.align		4
        /*0020*/ 	.byte	0x02, 0x4c
        /*0022*/ 	.byte	0x01
	.zero		1


	//----- nvinfo : EIATTR_EXTERNS
	.align		4
        /*0024*/ 	.byte	0x04, 0x0f
        /*0026*/ 	.short	(.L_25 - .L_24)


	//   ....[0]....
	.align		4
.L_24:
        /*0028*/ 	.word	index@(__assertfail)


	//----- nvinfo : EIATTR_ANNOTATIONS
	.align		4
.L_25:
        /*002c*/ 	.byte	0x04, 0x55
        /*002e*/ 	.short	(.L_27 - .L_26)


	//   ....[0]....
.L_26:
        /*0030*/ 	.word	0x00000001
        /*0034*/ 	.byte	0x60, 0x0d, 0x00, 0x00, 0x01, 0x00, 0x00, 0x00, 0xe0, 0x44, 0x00, 0x00, 0x01, 0x00, 0x00, 0x00
        /*0044*/ 	.byte	0x60, 0x51, 0x00, 0x00


	//----- nvinfo : EIATTR_MERCURY_ISA_VERSION
	.align		4
.L_27:
        /*0048*/ 	.byte	0x03, 0x5f
        /*004a*/ 	.short	0x0101


	//----- nvinfo : EIATTR_INT_WARP_WIDE_INSTR_OFFSETS
	.align		4
        /*004c*/ 	.byte	0x04, 0x31
        /*004e*/ 	.short	(.L_29 - .L_28)


	//   ....[0]....
.L_28:
        /*0050*/ 	.word	0x000004b0


	//   ....[1]....
        /*0054*/ 	.word	0x000004f0


	//   ....[2]....
        /*0058*/ 	.word	0x00000630


	//   ....[3]....
        /*005c*/ 	.word	0x00000640


	//   ....[4]....
        /*0060*/ 	.word	0x00000660


	//   ....[5]....
        /*0064*/ 	.word	0x00000680


	//   ....[6]....
        /*0068*/ 	.word	0x00000730


	//   ....[7]....
        /*006c*/ 	.word	0x00000780


	//   ....[8]....
        /*0070*/ 	.word	0x00001fd0


	//----- nvinfo : EIATTR_COOP_GROUP_MASK_REGIDS
	.align		4
.L_29:
        /*0074*/ 	.byte	0x04, 0x29
        /*0076*/ 	.short	(.L_31 - .L_30)


	//   ....[0]....
.L_30:
        /*0078*/ 	.word	0xffffffff


	//   ....[1]....
        /*007c*/ 	.word	0xffffffff


	//   ....[2]....
        /*0080*/ 	.word	0xffffffff


	//   ....[3]....
        /*0084*/ 	.word	0xffffffff


	//   ....[4]....
        /*0088*/ 	.word	0xffffffff


	//   ....[5]....
        /*008c*/ 	.word	0xffffffff


	//   ....[6]....
        /*0090*/ 	.word	0xffffffff


	//----- nvinfo : EIATTR_COOP_GROUP_INSTR_OFFSETS
	.align		4
.L_31:
        /*0094*/ 	.byte	0x04, 0x28
        /*0096*/ 	.short	(.L_33 - .L_32)


	//   ....[0]....
.L_32:
        /*0098*/ 	.word	0x00000070


	//   ....[1]....
        /*009c*/ 	.word	0x00000080


	//   ....[2]....
        /*00a0*/ 	.word	0x00000140


	//   ....[3]....
        /*00a4*/ 	.word	0x000002f0


	//   ....[4]....
        /*00a8*/ 	.word	0x00000330


	//   ....[5]....
        /*00ac*/ 	.word	0x000007d0


	//   ....[6]....
        /*00b0*/ 	.word	0x00000900


	//----- nvinfo : EIATTR_REG_RECONFIG
	.align		4
.L_33:
        /*00b4*/ 	.byte	0x01, 0x54
	.zero		2


	//----- nvinfo : EIATTR_SYSCALL_OFFSETS
	.align		4
        /*00b8*/ 	.byte	0x04, 0x46
        /*00ba*/ 	.short	(.L_35 - .L_34)


	//   ....[0]....
.L_34:
        /*00bc*/ 	.word	0x00001810


	//----- nvinfo : EIATTR_MBARRIER_INSTR_OFFSETS
	.align		4
.L_35:
        /*00c0*/ 	.byte	0x04, 0x39
        /*00c2*/ 	.short	(.L_37 - .L_36)


	//   ....[0]....
.L_36:
        /*00c4*/ 	.word	0x00000240
        /*00c8*/ 	.word	0x000000ff
        /*00cc*/ 	.word	0x00000000
        /*00d0*/ 	.short	0x0100
        /*00d2*/ 	.byte	0x08
	.zero		1


	//   ....[1]....
        /*00d4*/ 	.word	0x00000250
        /*00d8*/ 	.word	0x000000ff
        /*00dc*/ 	.word	0x00000028
        /*00e0*/ 	.short	0x0100
        /*00e2*/ 	.byte	0x08
	.zero		1


	//   ....[2]....
        /*00e4*/ 	.word	0x00000260
        /*00e8*/ 	.word	0x000000ff
        /*00ec*/ 	.word	0x00000008
        /*00f0*/ 	.short	0x0100
        /*00f2*/ 	.byte	0x08
	.zero		1


	//   ....[3]....
        /*00f4*/ 	.word	0x00000270
        /*00f8*/ 	.word	0x000000ff
        /*00fc*/ 	.word	0x00000030
        /*0100*/ 	.short	0x0100
        /*0102*/ 	.byte	0x08
	.zero		1


	//   ....[4]....
        /*0104*/ 	.word	0x00000280
        /*0108*/ 	.word	0x000000ff
        /*010c*/ 	.word	0x00000010
        /*0110*/ 	.short	0x0100
        /*0112*/ 	.byte	0x08
	.zero		1


	//   ....[5]....
        /*0114*/ 	.word	0x00000290
        /*0118*/ 	.word	0x000000ff
        /*011c*/ 	.word	0x00000038
        /*0120*/ 	.short	0x0100
        /*0122*/ 	.byte	0x08
	.zero		1


	//   ....[6]....
        /*0124*/ 	.word	0x000002a0
        /*0128*/ 	.word	0x000000ff
        /*012c*/ 	.word	0x00000018
        /*0130*/ 	.short	0x0100
        /*0132*/ 	.byte	0x08
	.zero		1


	//   ....[7]....
        /*0134*/ 	.word	0x000002b0
        /*0138*/ 	.word	0x000000ff
        /*013c*/ 	.word	0x00000040
        /*0140*/ 	.short	0x0100
        /*0142*/ 	.byte	0x08
	.zero		1


	//   ....[8]....
        /*0144*/ 	.word	0x000002c0
        /*0148*/ 	.word	0x000000ff
        /*014c*/ 	.word	0x00000020
        /*0150*/ 	.short	0x0100
        /*0152*/ 	.byte	0x08
	.zero		1


	//   ....[9]....
        /*0154*/ 	.word	0x000002d0
        /*0158*/ 	.word	0x000000ff
        /*015c*/ 	.word	0x00000048
        /*0160*/ 	.short	0x0100
        /*0162*/ 	.byte	0x08
	.zero		1


	//   ....[10]....
        /*0164*/ 	.word	0x000007b0
        /*0168*/ 	.word	0x000000ff
        /*016c*/ 	.word	0x00000080
        /*0170*/ 	.short	0x0100
        /*0172*/ 	.byte	0x08
	.zero		1


	//   ....[11]....
        /*0174*/ 	.word	0x00000850
        /*0178*/ 	.word	0x000000ff
        /*017c*/ 	.word	0x00000088
        /*0180*/ 	.short	0x0100
        /*0182*/ 	.byte	0x08
	.zero		1


	//   ....[12]....
        /*0184*/ 	.word	0x00000880
        /*0188*/ 	.word	0x000000ff
        /*018c*/ 	.word	0x00000060
        /*0190*/ 	.short	0x0100
        /*0192*/ 	.byte	0x09
	.zero		1


	//   ....[13]....
        /*0194*/ 	.word	0x00000890
        /*0198*/ 	.word	0x000000ff
        /*019c*/ 	.word	0x00000068
        /*01a0*/ 	.short	0x0100
        /*01a2*/ 	.byte	0x09
	.zero		1


	//   ....[14]....
        /*01a4*/ 	.word	0x000008a0
        /*01a8*/ 	.word	0x000000ff
        /*01ac*/ 	.word	0x00000070
        /*01b0*/ 	.short	0x0100
        /*01b2*/ 	.byte	0x09
	.zero		1


	//   ....[15]....
        /*01b4*/ 	.word	0x000008b0
        /*01b8*/ 	.word	0x000000ff
        /*01bc*/ 	.word	0x00000078
        /*01c0*/ 	.short	0x0100
        /*01c2*/ 	.byte	0x09
	.zero		1


	//   ....[16]....
        /*01c4*/ 	.word	0x000016f0
        /*01c8*/ 	.word	0x0000003e
        /*01cc*/ 	.word	0x00000000
        /*01d0*/ 	.short	0x010a
        /*01d2*/ 	.byte	0x2a
	.zero		1


	//   ....[17]....
        /*01d4*/ 	.word	0x00001890
        /*01d8*/ 	.word	0x00000003
        /*01dc*/ 	.word	0x00000000
        /*01e0*/ 	.short	0x010a
        /*01e2*/ 	.byte	0x3f
	.zero		1


	//   ....[18]....
        /*01e4*/ 	.word	0x000018d0
        /*01e8*/ 	.word	0x00000003
        /*01ec*/ 	.word	0x00000000
        /*01f0*/ 	.short	0x010a
        /*01f2*/ 	.byte	0x3f
	.zero		1


	//   ....[19]....
        /*01f4*/ 	.word	0x00001bd0
        /*01f8*/ 	.word	0x000000ff
        /*01fc*/ 	.word	0x00000000
        /*0200*/ 	.short	0x010a
        /*0202*/ 	.byte	0x04
	.zero		1


	//   ....[20]....
        /*0204*/ 	.word	0x00001c10
        /*0208*/ 	.word	0x000000ff
        /*020c*/ 	.word	0x00000000
        /*0210*/ 	.short	0x010a
        /*0212*/ 	.byte	0x04
	.zero		1


	//   ....[21]....
        /*0214*/ 	.word	0x00001e70
        /*0218*/ 	.word	0x00000005
        /*021c*/ 	.word	0x00000000
        /*0220*/ 	.short	0x0101
        /*0222*/ 	.byte	0x3f
	.zero		1


	//   ....[22]....
        /*0224*/ 	.word	0x00001f70
        /*0228*/ 	.word	0x0000003f
        /*022c*/ 	.word	0x00000000
        /*0230*/ 	.short	0x0101
        /*0232*/ 	.byte	0x2f
	.zero		1


	//   ....[23]....
        /*0234*/ 	.word	0x00002070
        /*0238*/ 	.word	0x00000003
        /*023c*/ 	.word	0x00000000
        /*0240*/ 	.short	0x0101
        /*0242*/ 	.byte	0x3f
	.zero		1


	//   ....[24]....
        /*0244*/ 	.word	0x00002130
        /*0248*/ 	.word	0x0000003e
        /*024c*/ 	.word	0x00000010
        /*0250*/ 	.short	0x010a
        /*0252*/ 	.byte	0x2a
	.zero		1


	//   ....[25]....
        /*0254*/ 	.word	0x00004500
        /*0258*/ 	.word	0x00000041
        /*025c*/ 	.word	0x00000000
        /*0260*/ 	.short	0x0101
        /*0262*/ 	.byte	0x2f
	.zero		1


	//   ....[26]....
        /*0264*/ 	.word	0x00004ea0
        /*0268*/ 	.word	0x0000000c
        /*026c*/ 	.word	0x00000028
        /*0270*/ 	.short	0x010a
        /*0272*/ 	.byte	0x3f
	.zero		1


	//   ....[27]....
        /*0274*/ 	.word	0x00005270
        /*0278*/ 	.word	0x00000004
        /*027c*/ 	.word	0x00000088
        /*0280*/ 	.short	0x0101
        /*0282*/ 	.byte	0x3f
	.zero		1


	//   ....[28]....
        /*0284*/ 	.word	0x000059f0
        /*0288*/ 	.word	0x00000007
        /*028c*/ 	.word	0x00000000
        /*0290*/ 	.short	0x010a
        /*0292*/ 	.byte	0x3f
	.zero		1


	//   ....[29]....
        /*0294*/ 	.word	0x00005a70
        /*0298*/ 	.word	0x00000009
        /*029c*/ 	.word	0x00000000
        /*02a0*/ 	.short	0x010a
        /*02a2*/ 	.byte	0x3f
	.zero		1


	//   ....[30]....
        /*02a4*/ 	.word	0x00005b00
        /*02a8*/ 	.word	0x00000006
        /*02ac*/ 	.word	0x00000000
        /*02b0*/ 	.short	0x010a
        /*02b2*/ 	.byte	0x3f
	.zero		1


	//   ....[31]....
        /*02b4*/ 	.word	0x00005b90
        /*02b8*/ 	.word	0x00000009
        /*02bc*/ 	.word	0x00000000
        /*02c0*/ 	.short	0x010a
        /*02c2*/ 	.byte	0x3f
	.zero		1


	//   ....[32]....
        /*02c4*/ 	.word	0x00005c20
        /*02c8*/ 	.word	0x00000003
        /*02cc*/ 	.word	0x00000000
        /*02d0*/ 	.short	0x010a
        /*02d2*/ 	.byte	0x3f
	.zero		1


	//   ....[33]....
        /*02d4*/ 	.word	0x00005c80
        /*02d8*/ 	.word	0x00000040
        /*02dc*/ 	.word	0x00000000
        /*02e0*/ 	.short	0x010a
        /*02e2*/ 	.byte	0x3f
	.zero		1


	//   ....[34]....
        /*02e4*/ 	.word	0x00005cd0
        /*02e8*/ 	.word	0x00000003
        /*02ec*/ 	.word	0x00000000
        /*02f0*/ 	.short	0x010a
        /*02f2*/ 	.byte	0x3f
	.zero		1


	//   ....[35]....
        /*02f4*/ 	.word	0x00005d30
        /*02f8*/ 	.word	0x00000005
        /*02fc*/ 	.word	0x00000000
        /*0300*/ 	.short	0x010a
        /*0302*/ 	.byte	0x3f
	.zero		1


	//   ....[36]....
        /*0304*/ 	.word	0x00005d80
        /*0308*/ 	.word	0x00000040
        /*030c*/ 	.word	0x00000010
        /*0310*/ 	.short	0x010a
        /*0312*/ 	.byte	0x3f
	.zero		1


	//   ....[37]....
        /*0314*/ 	.word	0x00005e50
        /*0318*/ 	.word	0x0000000c
        /*031c*/ 	.word	0x00000028
        /*0320*/ 	.short	0x010a
        /*0322*/ 	.byte	0x3f
	.zero		1


	//   ....[38]....
        /*0324*/ 	.word	0x00005f20
        /*0328*/ 	.word	0x00000007
        /*032c*/ 	.word	0x00000000
        /*0330*/ 	.short	0x010a
        /*0332*/ 	.byte	0x3f
	.zero		1


	//   ....[39]....
        /*0334*/ 	.word	0x00005f70
        /*0338*/ 	.word	0x00000009
        /*033c*/ 	.word	0x00000000
        /*0340*/ 	.short	0x010a
        /*0342*/ 	.byte	0x3f
	.zero		1


	//   ....[40]....
        /*0344*/ 	.word	0x00005fc0
        /*0348*/ 	.word	0x00000006
        /*034c*/ 	.word	0x00000000
        /*0350*/ 	.short	0x010a
        /*0352*/ 	.byte	0x3f
	.zero		1


	//   ....[41]....
        /*0354*/ 	.word	0x00006010
        /*0358*/ 	.word	0x00000009
        /*035c*/ 	.word	0x00000000
        /*0360*/ 	.short	0x010a
        /*0362*/ 	.byte	0x3f
	.zero		1


	//----- nvinfo : EIATTR_NUM_MBARRIERS
	.align		4
.L_37:
        /*0364*/ 	.byte	0x03, 0x38
        /*0366*/ 	.short	0x0010


	//----- nvinfo : EIATTR_EXIT_INSTR_OFFSETS
	.align		4
        /*0368*/ 	.byte	0x04, 0x1c
        /*036a*/ 	.short	(.L_39 - .L_38)


	//   ....[0]....
.L_38:
        /*036c*/ 	.word	0x000013a0


	//   ....[1]....
        /*0370*/ 	.word	0x00001400


	//   ....[2]....
        /*0374*/ 	.word	0x00004b90


	//   ....[3]....
        /*0378*/ 	.word	0x00004bc0


	//   ....[4]....
        /*037c*/ 	.word	0x00005c70


	//----- nvinfo : EIATTR_MAX_THREADS
	.align		4
.L_39:
        /*0380*/ 	.byte	0x04, 0x05
        /*0382*/ 	.short	(.L_41 - .L_40)
.L_40:
        /*0384*/ 	.word	0x00000180
        /*0388*/ 	.word	0x00000001
        /*038c*/ 	.word	0x00000001


	//----- nvinfo : EIATTR_CRS_STACK_SIZE
	.align		4
.L_41:
        /*0390*/ 	.byte	0x04, 0x1e
        /*0392*/ 	.short	(.L_43 - .L_42)
.L_42:
        /*0394*/ 	.word	0x00000000


	//----- nvinfo : EIATTR_CBANK_PARAM_SIZE
	.align		4
.L_43:
        /*0398*/ 	.byte	0x03, 0x19
        /*039a*/ 	.short	0x0470


	//----- nvinfo : EIATTR_PARAM_CBANK
	.align		4
        /*039c*/ 	.byte	0x04, 0x0a
        /*039e*/ 	.short	(.L_45 - .L_44)
	.align		4
.L_44:
        /*03a0*/ 	.word	index@(.nv.constant0._ZN7cutlass13device_kernelINS_4gemm6kernel13GemmUniversalIN4cute5tupleIJiiiiEEENS1_10collective13CollectiveMmaINS1_34MainloopSm90TmaGmmaWarpSpecializedILi5ENS5_IJNS4_1CILi1EEENSA_ILi2EEESB_EEENS1_32KernelTmaWarpSpecializedPingpongEEENS5_IJNSA_ILi64EEESG_SG_EEENS_10bfloat16_tENS5_IJlSB_lEEESI_SJ_NS4_8TiledMMAINS4_8MMA_AtomIJNS4_4SM904GMMA27MMA_64x64x16_F32BF16BF16_SSILNSN_5MajorE0ELSP_0ELNSN_7ScaleInE1ELSQ_1EEEEEENS4_6LayoutINS5_IJSB_SB_SB_EEENS5_IJNSA_ILi0EEESV_SV_EEEEENS5_IJNS4_10UnderscoreESY_SY_EEEEENS4_23SM90_TMA_LOAD_MULTICASTENS4_14ComposedLayoutINS4_7SwizzleILi3ELi4ELi3EEENS4_18smem_ptr_flag_bitsILi16EEENST_INS5_IJNSA_ILi8EEESG_EEENS5_IJSG_SB_EEEEEEEvNS4_8identityENS4_13SM90_TMA_LOADES1B_vS1C_EENS_8epilogue10collective6detail29Sm90TmaWarpSpecializedAdapterINS1G_15DefaultEpilogueISI_SJ_SJ_NS1F_6thread17LinearCombinationISI_Li1EffLNS1K_9ScaleType4KindE0ELNS_15FloatRoundStyleE2ESI_EENS1_15EpilogueDefaultEEEEEvvEEEEvNT_6ParamsE)
        /*03a4*/ 	.short	0x0210
        /*03a6*/ 	.short	0x0470


	//----- nvinfo : EIATTR_SW_WAR
	.align		4
.L_45:
        /*03a8*/ 	.byte	0x04, 0x36
        /*03aa*/ 	.short	(.L_47 - .L_46)
.L_46:
        /*03ac*/ 	.word	0x00000008
.L_47:


//--------------------- .nv.callgraph             --------------------------
	.section	.nv.callgraph,"",@"SHT_CUDA_CALLGRAPH"
	.align	4
	.sectionentsize	8
	.align		4
        /*0000*/ 	.word	0x00000000
	.align		4
        /*0004*/ 	.word	0xffffffff
	.align		4
        /*0008*/ 	.word	index@(_ZN7cutlass13device_kernelINS_4gemm6kernel13GemmUniversalIN4cute5tupleIJiiiiEEENS1_10collective13CollectiveMmaINS1_34MainloopSm90TmaGmmaWarpSpecializedILi5ENS5_IJNS4_1CILi1EEENSA_ILi2EEESB_EEENS1_32KernelTmaWarpSpecializedPingpongEEENS5_IJNSA_ILi64EEESG_SG_EEENS_10bfloat16_tENS5_IJlSB_lEEESI_SJ_NS4_8TiledMMAINS4_8MMA_AtomIJNS4_4SM904GMMA27MMA_64x64x16_F32BF16BF16_SSILNSN_5MajorE0ELSP_0ELNSN_7ScaleInE1ELSQ_1EEEEEENS4_6LayoutINS5_IJSB_SB_SB_EEENS5_IJNSA_ILi0EEESV_SV_EEEEENS5_IJNS4_10UnderscoreESY_SY_EEEEENS4_23SM90_TMA_LOAD_MULTICASTENS4_14ComposedLayoutINS4_7SwizzleILi3ELi4ELi3EEENS4_18smem_ptr_flag_bitsILi16EEENST_INS5_IJNSA_ILi8EEESG_EEENS5_IJSG_SB_EEEEEEEvNS4_8identityENS4_13SM90_TMA_LOADES1B_vS1C_EENS_8epilogue10collective6detail29Sm90TmaWarpSpecializedAdapterINS1G_15DefaultEpilogueISI_SJ_SJ_NS1F_6thread17LinearCombinationISI_Li1EffLNS1K_9ScaleType4KindE0ELNS_15FloatRoundStyleE2ESI_EENS1_15EpilogueDefaultEEEEEvvEEEEvNT_6ParamsE)
	.align		4
        /*000c*/ 	.word	index@(__assertfail)
	.align		4
        /*0010*/ 	.word	0x00000000
	.align		4
        /*0014*/ 	.word	0xfffffffe
	.align		4
        /*0018*/ 	.word	0x00000000
	.align		4
        /*001c*/ 	.word	0xfffffffd
	.align		4
        /*0020*/ 	.word	0x00000000
	.align		4
        /*0024*/ 	.word	0xfffffffc


//--------------------- .nv.constant4             --------------------------
	.section	.nv.constant4,"a",@progbits
	.align	8
	.align		8
.nv.constant4:
        /*0000*/ 	.dword	__assertfail
	.align		8
        /*0008*/ 	.dword	__unnamed_1
	.align		8
        /*0010*/ 	.dword	_ZN39_INTERNAL_647dda26_4_k_cu_f7c7aace_32084cuda3std3__45__cpo5beginE
	.align		8
        /*0018*/ 	.dword	_ZN39_INTERNAL_647dda26_4_k_cu_f7c7aace_32084cuda3std3__45__cpo3endE
	.align		8
        /*0020*/ 	.dword	_ZN39_INTERNAL_647dda26_4_k_cu_f7c7aace_32084cuda3std3__45__cpo6cbeginE
	.align		8
        /*0028*/ 	.dword	_ZN39_INTERNAL_647dda26_4_k_cu_f7c7aace_32084cuda3std3__45__cpo4cendE
	.align		8
        /*0030*/ 	.dword	_ZN39_INTERNAL_647dda26_4_k_cu_f7c7aace_32084cuda3std3__441_GLOBAL__N__647dda26_4_k_cu_f7c7aace_32086ignoreE
	.align		8
        /*0038*/ 	.dword	_ZN39_INTERNAL_647dda26_4_k_cu_f7c7aace_32084cuda3std3__419piecewise_constructE
	.align		8
        /*0040*/ 	.dword	_ZN39_INTERNAL_647dda26_4_k_cu_f7c7aace_32084cuda3std3__48in_placeE
	.align		8
        /*0048*/ 	.dword	_ZN39_INTERNAL_647dda26_4_k_cu_f7c7aace_32084cuda3std6ranges3__45__cpo4swapE
	.align		8
        /*0050*/ 	.dword	_ZN39_INTERNAL_647dda26_4_k_cu_f7c7aace_32084cuda3std6ranges3__45__cpo9iter_moveE
	.align		8
        /*0058*/ 	.dword	_ZN39_INTERNAL_647dda26_4_k_cu_f7c7aace_32084cute7productE
	.align		8
        /*0060*/ 	.dword	_ZN39_INTERNAL_647dda26_4_k_cu_f7c7aace_32084cute1_E
	.align		8
        /*0068*/ 	.dword	$str$22
	.align		8
        /*0070*/ 	.dword	$str$23


//--------------------- .text._ZN7cutlass13device_kernelINS_4gemm6kernel13GemmUniversalIN4cute5tupleIJiiiiEEENS1_10collective13CollectiveMmaINS1_34MainloopSm90TmaGmmaWarpSpecializedILi5ENS5_IJNS4_1CILi1EEENSA_ILi2EEESB_EEENS1_32KernelTmaWarpSpecializedPingpongEEENS5_IJNSA_ILi64EEESG_SG_EEENS_10bfloat16_tENS5_IJlSB_lEEESI_SJ_NS4_8TiledMMAINS4_8MMA_AtomIJNS4_4SM904GMMA27MMA_64x64x16_F32BF16BF16_SSILNSN_5MajorE0ELSP_0ELNSN_7ScaleInE1ELSQ_1EEEEEENS4_6LayoutINS5_IJSB_SB_SB_EEENS5_IJNSA_ILi0EEESV_SV_EEEEENS5_IJNS4_10UnderscoreESY_SY_EEEEENS4_23SM90_TMA_LOAD_MULTICASTENS4_14ComposedLayoutINS4_7SwizzleILi3ELi4ELi3EEENS4_18smem_ptr_flag_bitsILi16EEENST_INS5_IJNSA_ILi8EEESG_EEENS5_IJSG_SB_EEEEEEEvNS4_8identityENS4_13SM90_TMA_LOADES1B_vS1C_EENS_8epilogue10collective6detail29Sm90TmaWarpSpecializedAdapterINS1G_15DefaultEpilogueISI_SJ_SJ_NS1F_6thread17LinearCombinationISI_Li1EffLNS1K_9ScaleType4KindE0ELNS_15FloatRoundStyleE2ESI_EENS1_15EpilogueDefaultEEEEEvvEEEEvNT_6ParamsE --------------------------
	.section	.text._ZN7cutlass13device_kernelINS_4gemm6kernel13GemmUniversalIN4cute5tupleIJiiiiEEENS1_10collective13CollectiveMmaINS1_34MainloopSm90TmaGmmaWarpSpecializedILi5ENS5_IJNS4_1CILi1EEENSA_ILi2EEESB_EEENS1_32KernelTmaWarpSpecializedPingpongEEENS5_IJNSA_ILi64EEESG_SG_EEENS_10bfloat16_tENS5_IJlSB_lEEESI_SJ_NS4_8TiledMMAINS4_8MMA_AtomIJNS4_4SM904GMMA27MMA_64x64x16_F32BF16BF16_SSILNSN_5MajorE0ELSP_0ELNSN_7ScaleInE1ELSQ_1EEEEEENS4_6LayoutINS5_IJSB_SB_SB_EEENS5_IJNSA_ILi0EEESV_SV_EEEEENS5_IJNS4_10UnderscoreESY_SY_EEEEENS4_23SM90_TMA_LOAD_MULTICASTENS4_14ComposedLayoutINS4_7SwizzleILi3ELi4ELi3EEENS4_18smem_ptr_flag_bitsILi16EEENST_INS5_IJNSA_ILi8EEESG_EEENS5_IJSG_SB_EEEEEEEvNS4_8identityENS4_13SM90_TMA_LOADES1B_vS1C_EENS_8epilogue10collective6detail29Sm90TmaWarpSpecializedAdapterINS1G_15DefaultEpilogueISI_SJ_SJ_NS1F_6thread17LinearCombinationISI_Li1EffLNS1K_9ScaleType4KindE0ELNS_15FloatRoundStyleE2ESI_EENS1_15EpilogueDefaultEEEEEvvEEEEvNT_6ParamsE,"ax",@progbits
	.align	128
.text._ZN7cutlass13device_kernelINS_4gemm6kernel13GemmUniversalIN4cute5tupleIJiiiiEEENS1_10collective13CollectiveMmaINS1_34MainloopSm90TmaGmmaWarpSpecializedILi5ENS5_IJNS4_1CILi1EEENSA_ILi2EEESB_EEENS1_32KernelTmaWarpSpecializedPingpongEEENS5_IJNSA_ILi64EEESG_SG_EEENS_10bfloat16_tENS5_IJlSB_lEEESI_SJ_NS4_8TiledMMAINS4_8MMA_AtomIJNS4_4SM904GMMA27MMA_64x64x16_F32BF16BF16_SSILNSN_5MajorE0ELSP_0ELNSN_7ScaleInE1ELSQ_1EEEEEENS4_6LayoutINS5_IJSB_SB_SB_EEENS5_IJNSA_ILi0EEESV_SV_EEEEENS5_IJNS4_10UnderscoreESY_SY_EEEEENS4_23SM90_TMA_LOAD_MULTICASTENS4_14ComposedLayoutINS4_7SwizzleILi3ELi4ELi3EEENS4_18smem_ptr_flag_bitsILi16EEENST_INS5_IJNSA_ILi8EEESG_EEENS5_IJSG_SB_EEEEEEEvNS4_8identityENS4_13SM90_TMA_LOADES1B_vS1C_EENS_8epilogue10collective6detail29Sm90TmaWarpSpecializedAdapterINS1G_15DefaultEpilogueISI_SJ_SJ_NS1F_6thread17LinearCombinationISI_Li1EffLNS1K_9ScaleType4KindE0ELNS_15FloatRoundStyleE2ESI_EENS1_15EpilogueDefaultEEEEEvvEEEEvNT_6ParamsE:
        .type           _ZN7cutlass13device_kernelINS_4gemm6kernel13GemmUniversalIN4cute5tupleIJiiiiEEENS1_10collective13CollectiveMmaINS1_34MainloopSm90TmaGmmaWarpSpecializedILi5ENS5_IJNS4_1CILi1EEENSA_ILi2EEESB_EEENS1_32KernelTmaWarpSpecializedPingpongEEENS5_IJNSA_ILi64EEESG_SG_EEENS_10bfloat16_tENS5_IJlSB_lEEESI_SJ_NS4_8TiledMMAINS4_8MMA_AtomIJNS4_4SM904GMMA27MMA_64x64x16_F32BF16BF16_SSILNSN_5MajorE0ELSP_0ELNSN_7ScaleInE1ELSQ_1EEEEEENS4_6LayoutINS5_IJSB_SB_SB_EEENS5_IJNSA_ILi0EEESV_SV_EEEEENS5_IJNS4_10UnderscoreESY_SY_EEEEENS4_23SM90_TMA_LOAD_MULTICASTENS4_14ComposedLayoutINS4_7SwizzleILi3ELi4ELi3EEENS4_18smem_ptr_flag_bitsILi16EEENST_INS5_IJNSA_ILi8EEESG_EEENS5_IJSG_SB_EEEEEEEvNS4_8identityENS4_13SM90_TMA_LOADES1B_vS1C_EENS_8epilogue10collective6detail29Sm90TmaWarpSpecializedAdapterINS1G_15DefaultEpilogueISI_SJ_SJ_NS1F_6thread17LinearCombinationISI_Li1EffLNS1K_9ScaleType4KindE0ELNS_15FloatRoundStyleE2ESI_EENS1_15EpilogueDefaultEEEEEvvEEEEvNT_6ParamsE,@function
        .size           _ZN7cutlass13device_kernelINS_4gemm6kernel13GemmUniversalIN4cute5tupleIJiiiiEEENS1_10collective13CollectiveMmaINS1_34MainloopSm90TmaGmmaWarpSpecializedILi5ENS5_IJNS4_1CILi1EEENSA_ILi2EEESB_EEENS1_32KernelTmaWarpSpecializedPingpongEEENS5_IJNSA_ILi64EEESG_SG_EEENS_10bfloat16_tENS5_IJlSB_lEEESI_SJ_NS4_8TiledMMAINS4_8MMA_AtomIJNS4_4SM904GMMA27MMA_64x64x16_F32BF16BF16_SSILNSN_5MajorE0ELSP_0ELNSN_7ScaleInE1ELSQ_1EEEEEENS4_6LayoutINS5_IJSB_SB_SB_EEENS5_IJNSA_ILi0EEESV_SV_EEEEENS5_IJNS4_10UnderscoreESY_SY_EEEEENS4_23SM90_TMA_LOAD_MULTICASTENS4_14ComposedLayoutINS4_7SwizzleILi3ELi4ELi3EEENS4_18smem_ptr_flag_bitsILi16EEENST_INS5_IJNSA_ILi8EEESG_EEENS5_IJSG_SB_EEEEEEEvNS4_8identityENS4_13SM90_TMA_LOADES1B_vS1C_EENS_8epilogue10collective6detail29Sm90TmaWarpSpecializedAdapterINS1G_15DefaultEpilogueISI_SJ_SJ_NS1F_6thread17LinearCombinationISI_Li1EffLNS1K_9ScaleType4KindE0ELNS_15FloatRoundStyleE2ESI_EENS1_15EpilogueDefaultEEEEEvvEEEEvNT_6ParamsE,(.L_x_139 - _ZN7cutlass13device_kernelINS_4gemm6kernel13GemmUniversalIN4cute5tupleIJiiiiEEENS1_10collective13CollectiveMmaINS1_34MainloopSm90TmaGmmaWarpSpecializedILi5ENS5_IJNS4_1CILi1EEENSA_ILi2EEESB_EEENS1_32KernelTmaWarpSpecializedPingpongEEENS5_IJNSA_ILi64EEESG_SG_EEENS_10bfloat16_tENS5_IJlSB_lEEESI_SJ_NS4_8TiledMMAINS4_8MMA_AtomIJNS4_4SM904GMMA27MMA_64x64x16_F32BF16BF16_SSILNSN_5MajorE0ELSP_0ELNSN_7ScaleInE1ELSQ_1EEEEEENS4_6LayoutINS5_IJSB_SB_SB_EEENS5_IJNSA_ILi0EEESV_SV_EEEEENS5_IJNS4_10UnderscoreESY_SY_EEEEENS4_23SM90_TMA_LOAD_MULTICASTENS4_14ComposedLayoutINS4_7SwizzleILi3ELi4ELi3EEENS4_18smem_ptr_flag_bitsILi16EEENST_INS5_IJNSA_ILi8EEESG_EEENS5_IJSG_SB_EEEEEEEvNS4_8identityENS4_13SM90_TMA_LOADES1B_vS1C_EENS_8epilogue10collective6detail29Sm90TmaWarpSpecializedAdapterINS1G_15DefaultEpilogueISI_SJ_SJ_NS1F_6thread17LinearCombinationISI_Li1EffLNS1K_9ScaleType4KindE0ELNS_15FloatRoundStyleE2ESI_EENS1_15EpilogueDefaultEEEEEvvEEEEvNT_6ParamsE)
        .other          _ZN7cutlass13device_kernelINS_4gemm6kernel13GemmUniversalIN4cute5tupleIJiiiiEEENS1_10collective13CollectiveMmaINS1_34MainloopSm90TmaGmmaWarpSpecializedILi5ENS5_IJNS4_1CILi1EEENSA_ILi2EEESB_EEENS1_32KernelTmaWarpSpecializedPingpongEEENS5_IJNSA_ILi64EEESG_SG_EEENS_10bfloat16_tENS5_IJlSB_lEEESI_SJ_NS4_8TiledMMAINS4_8MMA_AtomIJNS4_4SM904GMMA27MMA_64x64x16_F32BF16BF16_SSILNSN_5MajorE0ELSP_0ELNSN_7ScaleInE1ELSQ_1EEEEEENS4_6LayoutINS5_IJSB_SB_SB_EEENS5_IJNSA_ILi0EEESV_SV_EEEEENS5_IJNS4_10UnderscoreESY_SY_EEEEENS4_23SM90_TMA_LOAD_MULTICASTENS4_14ComposedLayoutINS4_7SwizzleILi3ELi4ELi3EEENS4_18smem_ptr_flag_bitsILi16EEENST_INS5_IJNSA_ILi8EEESG_EEENS5_IJSG_SB_EEEEEEEvNS4_8identityENS4_13SM90_TMA_LOADES1B_vS1C_EENS_8epilogue10collective6detail29Sm90TmaWarpSpecializedAdapterINS1G_15DefaultEpilogueISI_SJ_SJ_NS1F_6thread17LinearCombinationISI_Li1EffLNS1K_9ScaleType4KindE0ELNS_15FloatRoundStyleE2ESI_EENS1_15EpilogueDefaultEEEEEvvEEEEvNT_6ParamsE,@"STO_CUDA_ENTRY STV_DEFAULT"
_ZN7cutlass13device_kernelINS_4gemm6kernel13GemmUniversalIN4cute5tupleIJiiiiEEENS1_10collective13CollectiveMmaINS1_34MainloopSm90TmaGmmaWarpSpecializedILi5ENS5_IJNS4_1CILi1EEENSA_ILi2EEESB_EEENS1_32KernelTmaWarpSpecializedPingpongEEENS5_IJNSA_ILi64EEESG_SG_EEENS_10bfloat16_tENS5_IJlSB_lEEESI_SJ_NS4_8TiledMMAINS4_8MMA_AtomIJNS4_4SM904GMMA27MMA_64x64x16_F32BF16BF16_SSILNSN_5MajorE0ELSP_0ELNSN_7ScaleInE1ELSQ_1EEEEEENS4_6LayoutINS5_IJSB_SB_SB_EEENS5_IJNSA_ILi0EEESV_SV_EEEEENS5_IJNS4_10UnderscoreESY_SY_EEEEENS4_23SM90_TMA_LOAD_MULTICASTENS4_14ComposedLayoutINS4_7SwizzleILi3ELi4ELi3EEENS4_18smem_ptr_flag_bitsILi16EEENST_INS5_IJNSA_ILi8EEESG_EEENS5_IJSG_SB_EEEEEEEvNS4_8identityENS4_13SM90_TMA_LOADES1B_vS1C_EENS_8epilogue10collective6detail29Sm90TmaWarpSpecializedAdapterINS1G_15DefaultEpilogueISI_SJ_SJ_NS1F_6thread17LinearCombinationISI_Li1EffLNS1K_9ScaleType4KindE0ELNS_15FloatRoundStyleE2ESI_EENS1_15EpilogueDefaultEEEEEvvEEEEvNT_6ParamsE:
[----:B------:R-:W0:Y:S02]  /*0000*/  LDC R1, c[0x0][0x28] ;  /* 0x00000a00ff017b82 */ /* 0x000e240000000800 */
[----:B0-----:R-:W-:Y:S01]  /*0010*/  VIADD R1, R1, 0xfffffff8 ;  /* 0xfffffff801017836 */ /* 0x001fe20000000000 */
[----:B------:R-:W0:Y:S01]  /*0020*/  S2R R4, SR_TID.X ;  /* 0x0000000000047919 */ /* 0x000e220000002100 */
[----:B------:R-:W-:Y:S01]  /*0030*/  ELECT P0, URZ, PT ;  /* 0x00000000003f782f */ /* 0x000fe20003800000 */
[----:B------:R-:W-:Y:S01]  /*0040*/  BSSY B0, `(.L_x_0) ;  /* 0x000000f000007945 */ /* 0x000fe20003800000 */
[--C-:B0-----:R-:W-:Y:S02]  /*0050*/  SHF.R.U32.HI R2, RZ, 0x5, R4.reuse ;  /* 0x00000005ff027819 */ /* 0x101fe40000011604 */
[----:B------:R-:W-:-:S03]  /*0060*/  SHF.R.U32.HI R7, RZ, 0x7, R4 ;  /* 0x00000007ff077819 */ /* 0x000fc60000011604 */
[----:B------:R-:W0:Y:S04]  /*0070*/  SHFL.IDX PT, R5, R2, RZ, 0x1f ;  /* 0x00001fff02057589 */ /* 0x000e2800000e0000 */
[----:B------:R1:W2:Y:S01]  /*0080*/  SHFL.IDX PT, R10, R7, RZ, 0x1f ;  /* 0x00001fff070a7589 */ /* 0x0002a200000e0000 */
[----:B0-----:R-:W-:-:S13]  /*0090*/  ISETP.NE.OR P0, PT, R5, RZ, !P0 ;  /* 0x000000ff0500720c */ /* 0x001fda0004705670 */
[----:B-12---:R-:W-:Y:S05]  /*00a0*/  @P0 BRA `(.L_x_1) ;  /* 0x0000000000200947 */ /* 0x006fea0003800000 */
[----:B------:R-:W-:Y:S02]  /*00b0*/  ULDC.64 UR4, c[0x0][0x198] ;  /* 0x0000660000047ab9 */ /* 0x000fe40000000a00 */
[----:B------:R-:W-:Y:S02]  /*00c0*/  UIADD3 UR6, UP0, UR4, 0xf0, URZ ;  /* 0x000000f004067890 */ /* 0x000fe4000ff1e03f */
[----:B------:R-:W-:Y:S02]  /*00d0*/  UIADD3 UR4, UP1, UR4, 0x1f0, URZ ;  /* 0x000001f004047890 */ /* 0x000fe4000ff3e03f */
[----:B------:R-:W-:Y:S02]  /*00e0*/  UIADD3.X UR7, URZ, UR5, URZ, UP0, !UPT ;  /* 0x000000053f077290 */ /* 0x000fe400087fe43f */
[----:B------:R-:W-:-:S07]  /*00f0*/  UIADD3.X UR5, URZ, UR5, URZ, UP1, !UPT ;  /* 0x000000053f057290 */ /* 0x000fce0008ffe43f */
[----:B------:R0:W-:Y:S02]  /*0100*/  UTMACCTL.PF [UR6] ;  /* 0x00000000060079b9 */ /* 0x0001e40008040000 */
[----:B------:R0:W-:Y:S02]  /*0110*/  UTMACCTL.PF [UR4] ;  /* 0x00000000040079b9 */ /* 0x0001e40008040000 */
[----:B0-----:R-:W-:Y:S01]  /*0120*/  NOP ;  /* 0x0000000000007918 */ /* 0x001fe20000000000 */
.L_x_1:
[----:B------:R-:W-:Y:S05]  /*0130*/  BSYNC B0 ;  /* 0x0000000000007941 */ /* 0x000fea0003800000 */
.L_x_0:
[----:B------:R-:W0:Y:S02]  /*0140*/  SHFL.IDX PT, R8, R2, RZ, 0x1f ;  /* 0x00001fff02087589 */ /* 0x000e2400000e0000 */
[----:B0-----:R-:W-:-:S13]  /*0150*/  ISETP.NE.AND P0, PT, R8, RZ, PT ;  /* 0x000000ff0800720c */ /* 0x001fda0003f05270 */
[----:B------:R-:W-:Y:S05]  /*0160*/  @P0 BRA `(.L_x_2) ;  /* 0x0000000000600947 */ /* 0x000fea0003800000 */
[----:B------:R-:W0:Y:S01]  /*0170*/  S2UR UR8, SR_CgaCtaId ;  /* 0x00000000000879c3 */ /* 0x000e220000008800 */
[----:B------:R-:W-:Y:S01]  /*0180*/  UMOV UR4, 0x400 ;  /* 0x0000040000047882 */ /* 0x000fe20000000000 */
[----:B------:R-:W-:Y:S01]  /*0190*/  UMOV UR5, 0x1 ;  /* 0x0000000100057882 */ /* 0x000fe20000000000 */
[----:B------:R-:W-:Y:S01]  /*01a0*/  UMOV UR6, 0x2 ;  /* 0x0000000200067882 */ /* 0x000fe20000000000 */
[----:B------:R-:W-:Y:S01]  /*01b0*/  ELECT P0, URZ, PT ;  /* 0x00000000003f782f */ /* 0x000fe20003800000 */
[----:B------:R-:W-:-:S04]  /*01c0*/  UIADD3 UR6, -UR6, 0x100000, URZ ;  /* 0x0010000006067890 */ /* 0x000fc8000fffe13f */
[----:B------:R-:W-:Y:S02]  /*01d0*/  USHF.L.U32 UR7, UR6, 0xb, URZ ;  /* 0x0000000b06077899 */ /* 0x000fe4000800063f */
[----:B------:R-:W-:Y:S02]  /*01e0*/  USHF.L.U32 UR6, UR6, 0x1, URZ ;  /* 0x0000000106067899 */ /* 0x000fe4000800063f */
[----:B0-----:R-:W-:Y:S02]  /*01f0*/  ULEA UR8, UR8, UR4, 0x18 ;  /* 0x0000000408087291 */ /* 0x001fe4000f8ec03f */
[----:B------:R-:W-:-:S04]  /*0200*/  UIADD3 UR4, -UR5, 0x100000, URZ ;  /* 0x0010000005047890 */ /* 0x000fc8000fffe13f */
[----:B------:R-:W-:Y:S02]  /*0210*/  USHF.L.U32 UR5, UR4, 0xb, URZ ;  /* 0x0000000b04057899 */ /* 0x000fe4000800063f */
[----:B------:R-:W-:Y:S01]  /*0220*/  USHF.L.U32 UR4, UR4, 0x1, URZ ;  /* 0x0000000104047899 */ /* 0x000fe2000800063f */
[----:B------:R-:W0:Y:S11]  /*0230*/  FENCE.VIEW.ASYNC.S ;  /* 0x00000000000073c6 */ /* 0x000e360000000000 */
[----:B0-----:R0:W1:Y:S01]  /*0240*/  SYNCS.EXCH.64 URZ, [UR8], UR4 ;  /* 0x00000004083f75b2 */ /* 0x0010620008000100 */
[----:B------:R0:W2:Y:S01]  /*0250*/  SYNCS.EXCH.64 URZ, [UR8+0x28], UR6 ;  /* 0x00002806083f75b2 */ /* 0x0000a20008000100 */
[----:B------:R0:W3:Y:S01]  /*0260*/  SYNCS.EXCH.64 URZ, [UR8+0x8], UR4 ;  /* 0x00000804083f75b2 */ /* 0x0000e20008000100 */
[----:B------:R0:W4:Y:S01]  /*0270*/  SYNCS.EXCH.64 URZ, [UR8+0x30], UR6 ;  /* 0x00003006083f75b2 */ /* 0x0001220008000100 */
[----:B------:R0:W0:Y:S01]  /*0280*/  SYNCS.EXCH.64 URZ, [UR8+0x10], UR4 ;  /* 0x00001004083f75b2 */ /* 0x0000220008000100 */
[----:B------:R0:W0:Y:S01]  /*0290*/  SYNCS.EXCH.64 URZ, [UR8+0x38], UR6 ;  /* 0x00003806083f75b2 */ /* 0x0000220008000100 */
[----:B------:R0:W0:Y:S01]  /*02a0*/  SYNCS.EXCH.64 URZ, [UR8+0x18], UR4 ;  /* 0x00001804083f75b2 */ /* 0x0000220008000100 */
[----:B------:R0:W0:Y:S01]  /*02b0*/  SYNCS.EXCH.64 URZ, [UR8+0x40], UR6 ;  /* 0x00004006083f75b2 */ /* 0x0000220008000100 */
[----:B------:R0:W0:Y:S01]  /*02c0*/  SYNCS.EXCH.64 URZ, [UR8+0x20], UR4 ;  /* 0x00002004083f75b2 */ /* 0x0000220008000100 */
[----:B------:R0:W0:Y:S01]  /*02d0*/  SYNCS.EXCH.64 URZ, [UR8+0x48], UR6 ;  /* 0x00004806083f75b2 */ /* 0x0000220008000100 */
[----:B------:R-:W-:Y:S01]  /*02e0*/  NOP ;  /* 0x0000000000007918 */ /* 0x000fe20000000000 */
.L_x_2:
[----:B------:R-:W5:Y:S01]  /*02f0*/  SHFL.IDX PT, R11, R2, RZ, 0x1f ;  /* 0x00001fff020b7589 */ /* 0x000f6200000e0000 */
[----:B------:R-:W1:Y:S01]  /*0300*/  S2UR UR12, SR_CTAID.X ;  /* 0x00000000000c79c3 */ /* 0x000e620000002500 */
[----:B------:R-:W-:Y:S02]  /*0310*/  SHF.R.S32.HI R3, RZ, 0x1f, R4 ;  /* 0x0000001fff037819 */ /* 0x000fe40000011404 */
[----:B------:R-:W-:Y:S01]  /*0320*/  ELECT P0, URZ, PT ;  /* 0x00000000003f782f */ /* 0x000fe20003800000 */
[----:B------:R-:W2:Y:S01]  /*0330*/  SHFL.IDX PT, R9, R2, RZ, 0x1f ;  /* 0x00001fff02097589 */ /* 0x000ea200000e0000 */
[----:B------:R-:W-:Y:S02]  /*0340*/  ELECT P1, URZ, PT ;  /* 0x00000000003f782f */ /* 0x000fe40003820000 */
[----:B------:R-:W-:Y:S01]  /*0350*/  LEA.HI R3, R3, R4, RZ, 0x7 ;  /* 0x0000000403037211 */ /* 0x000fe200078f38ff */
[----:B0-----:R-:W-:Y:S01]  /*0360*/  ULDC UR4, c[0x0][0x150] ;  /* 0x0000540000047ab9 */ /* 0x001fe20000000800 */
[----:B------:R-:W0:Y:S01]  /*0370*/  S2R R6, SR_CTAID.Y ;  /* 0x0000000000067919 */ /* 0x000e220000002600 */
[----:B------:R-:W3:Y:S01]  /*0380*/  LDC R21, c[0x0][0x148] ;  /* 0x00005200ff157b82 */ /* 0x000ee20000000800 */
[----:B------:R-:W-:Y:S01]  /*0390*/  LOP3.LUT R3, R3, 0xffffff80, RZ, 0xc0, !PT ;  /* 0xffffff8003037812 */ /* 0x000fe200078ec0ff */
[----:B------:R-:W-:Y:S01]  /*03a0*/  UMOV UR11, 0x80 ;  /* 0x00000080000b7882 */ /* 0x000fe20000000000 */
[----:B------:R-:W-:Y:S01]  /*03b0*/  NOP ;  /* 0x0000000000007918 */ /* 0x000fe20000000000 */
[----:B------:R-:W-:Y:S01]  /*03c0*/  NOP ;  /* 0x0000000000007918 */ /* 0x000fe20000000000 */
[C---:B------:R-:W-:Y:S01]  /*03d0*/  VIADD R35, R10.reuse, 0xffffffff ;  /* 0xffffffff0a237836 */ /* 0x040fe20000000000 */
[----:B------:R-:W-:Y:S01]  /*03e0*/  ISETP.NE.AND P2, PT, R10, RZ, PT ;  /* 0x000000ff0a00720c */ /* 0x000fe20003f45270 */
[----:B------:R-:W-:Y:S01]  /*03f0*/  IMAD.IADD R3, R4, 0x1, -R3 ;  /* 0x0000000104037824 */ /* 0x000fe200078e0a03 */
[----:B------:R-:W4:Y:S02]  /*0400*/  LDC R15, c[0x0][0x140] ;  /* 0x00005000ff0f7b82 */ /* 0x000f240000000800 */
[----:B------:R-:W-:-:S02]  /*0410*/  ISETP.GE.U32.AND P5, PT, R35, 0x2, PT ;  /* 0x000000022300780c */ /* 0x000fc40003fa6070 */
[----:B------:R-:W-:Y:S02]  /*0420*/  SHF.R.S32.HI R0, RZ, 0x1f, R3 ;  /* 0x0000001fff007819 */ /* 0x000fe40000011403 */
[----:B-----5:R-:W-:Y:S02]  /*0430*/  ISETP.NE.OR P0, PT, R11, RZ, !P0 ;  /* 0x000000ff0b00720c */ /* 0x020fe40004705670 */
[----:B------:R-:W5:Y:S01]  /*0440*/  LDC R14, c[0x0][0x144] ;  /* 0x00005100ff0e7b82 */ /* 0x000f620000000800 */
[----:B------:R-:W-:Y:S02]  /*0450*/  SHF.R.S32.HI R11, RZ, 0x1f, R8 ;  /* 0x0000001fff0b7819 */ /* 0x000fe40000011408 */
[----:B--2---:R-:W-:Y:S02]  /*0460*/  ISETP.NE.OR P1, PT, R9, RZ, !P1 ;  /* 0x000000ff0900720c */ /* 0x004fe40004f25670 */
[----:B------:R-:W-:Y:S02]  /*0470*/  LEA.HI R11, R11, R8, RZ, 0x2 ;  /* 0x000000080b0b7211 */ /* 0x000fe400078f10ff */
[----:B-1----:R-:W-:-:S02]  /*0480*/  I2FP.F32.U32 R13, UR12 ;  /* 0x0000000c000d7c45 */ /* 0x002fc40008201000 */
[----:B------:R-:W-:Y:S02]  /*0490*/  LOP3.LUT R11, R11, 0x3ffffffc, RZ, 0xc0, !PT ;  /* 0x3ffffffc0b0b7812 */ /* 0x000fe400078ec0ff */
[----:B------:R-:W-:Y:S01]  /*04a0*/  LEA.HI R2, R0, R3, RZ, 0x3 ;  /* 0x0000000300027211 */ /* 0x000fe200078f18ff */
[----:B------:R-:W-:Y:S01]  /*04b0*/  VOTEU.ALL UP0, P0 ;  /* 0x00000000003f7886 */ /* 0x000fe20000000000 */
[----:B------:R-:W-:Y:S01]  /*04c0*/  FMUL R13, R13, UR4 ;  /* 0x000000040d0d7c20 */ /* 0x000fe20008400000 */
[----:B------:R-:W-:Y:S01]  /*04d0*/  IMAD.IADD R11, R8, 0x1, -R11 ;  /* 0x00000001080b7824 */ /* 0x000fe200078e0a0b */
[----:B0-----:R-:W-:Y:S01]  /*04e0*/  I2FP.F32.U32 R8, R6 ;  /* 0x0000000600087245 */ /* 0x001fe20000201000 */
[----:B------:R-:W-:Y:S01]  /*04f0*/  VOTEU.ALL UP1, P1 ;  /* 0x00000000003f7886 */ /* 0x000fe20000820000 */
[----:B------:R-:W0:Y:S01]  /*0500*/  @!UP0 S2UR UR7, SR_CgaCtaId ;  /* 0x00000000000789c3 */ /* 0x000e220000008800 */
[----:B------:R-:W-:Y:S01]  /*0510*/  ULDC UR4, c[0x0][0x154] ;  /* 0x0000550000047ab9 */ /* 0x000fe20000000800 */
[--C-:B------:R-:W-:Y:S01]  /*0520*/  SHF.R.S32.HI R9, RZ, 0x3, R2.reuse ;  /* 0x00000003ff097819 */ /* 0x100fe20000011402 */
[----:B------:R-:W-:Y:S01]  /*0530*/  FMUL R8, R8, UR4 ;  /* 0x0000000408087c20 */ /* 0x000fe20008400000 */
[----:B------:R-:W-:Y:S01]  /*0540*/  SHF.R.S32.HI R12, RZ, 0x1f, R2 ;  /* 0x0000001fff0c7819 */ /* 0x000fe20000011402 */
[----:B------:R-:W1:Y:S01]  /*0550*/  F2I.U32.TRUNC.NTZ R13, R13 ;  /* 0x0000000d000d7305 */ /* 0x000e62000020f000 */
[----:B------:R-:W-:Y:S01]  /*0560*/  SHF.R.S32.HI R2, RZ, 0x1f, R5 ;  /* 0x0000001fff027819 */ /* 0x000fe20000011405 */
[----:B------:R-:W-:Y:S01]  /*0570*/  UMOV UR4, 0x20 ;  /* 0x0000002000047882 */ /* 0x000fe20000000000 */
[----:B------:R-:W2:Y:S01]  /*0580*/  @!UP1 S2UR UR10, SR_CgaCtaId ;  /* 0x00000000000a99c3 */ /* 0x000ea20000008800 */
[----:B------:R-:W-:Y:S01]  /*0590*/  LEA.HI R12, R12, R9, RZ, 0x2 ;  /* 0x000000090c0c7211 */ /* 0x000fe200078f10ff */
[----:B------:R-:W-:Y:S01]  /*05a0*/  @!UP0 UMOV UR6, 0x400 ;  /* 0x0000040000068882 */ /* 0x000fe20000000000 */
[----:B------:R-:W-:Y:S01]  /*05b0*/  LEA.HI R2, R2, R5, RZ, 0x2 ;  /* 0x0000000502027211 */ /* 0x000fe200078f10ff */
[----:B------:R-:W-:-:S04]  /*05c0*/  @!UP0 UIADD3 UR4, -UR4, 0x100000, URZ ;  /* 0x0010000004048890 */ /* 0x000fc8000fffe13f */
[----:B------:R-:W-:Y:S02]  /*05d0*/  @!UP0 USHF.L.U32 UR5, UR4, 0xb, URZ ;  /* 0x0000000b04058899 */ /* 0x000fe4000800063f */
[----:B------:R-:W-:Y:S01]  /*05e0*/  @!UP0 USHF.L.U32 UR4, UR4, 0x1, URZ ;  /* 0x0000000104048899 */ /* 0x000fe2000800063f */
[----:B------:R-:W3:Y:S01]  /*05f0*/  F2I.U32.TRUNC.NTZ R8, R8 ;  /* 0x0000000800087305 */ /* 0x000ee2000020f000 */
[----:B------:R-:W-:Y:S01]  /*0600*/  LOP3.LUT R12, R12, 0xfffffffc, RZ, 0xc0, !PT ;  /* 0xfffffffc0c0c7812 */ /* 0x000fe200078ec0ff */
[----:B------:R-:W-:Y:S01]  /*0610*/  @!UP1 UMOV UR9, 0x400 ;  /* 0x0000040000099882 */ /* 0x000fe20000000000 */
[----:B------:R-:W-:Y:S01]  /*0620*/  LOP3.LUT R2, R2, 0xfffffffc, RZ, 0xc0, !PT ;  /* 0xfffffffc02027812 */ /* 0x000fe200078ec0ff */
[----:B------:R-:W-:Y:S01]  /*0630*/  VOTEU.ALL UP2, P1 ;  /* 0x00000000003f7886 */ /* 0x000fe20000840000 */
[----:B------:R-:W-:Y:S01]  /*0640*/  VOTEU.ALL UP3, P1 ;  /* 0x00000000003f7886 */ /* 0x000fe20000860000 */
[----:B------:R-:W-:Y:S01]  /*0650*/  IMAD.IADD R12, R9, 0x1, -R12 ;  /* 0x00000001090c7824 */ /* 0x000fe200078e0a0c */
[----:B------:R-:W-:Y:S01]  /*0660*/  VOTEU.ALL UP4, P1 ;  /* 0x00000000003f7886 */ /* 0x000fe20000880000 */
[----:B------:R-:W-:Y:S01]  /*0670*/  IMAD.IADD R5, R5, 0x1, -R2 ;  /* 0x0000000105057824 */ /* 0x000fe200078e0a02 */
[----:B------:R-:W-:Y:S01]  /*0680*/  VOTEU.ALL UP5, P1 ;  /* 0x00000000003f7886 */ /* 0x000fe200008a0000 */
[----:B------:R-:W-:Y:S01]  /*0690*/  IMAD R11, R11, 0x4, R12 ;  /* 0x000000040b0b7824 */ /* 0x000fe200078e020c */
[----:B0-----:R-:W-:Y:S01]  /*06a0*/  @!UP0 ULEA UR8, UR7, UR6, 0x18 ;  /* 0x0000000607088291 */ /* 0x001fe2000f8ec03f */
[----:B-1----:R-:W-:Y:S01]  /*06b0*/  IMAD.MOV R13, RZ, RZ, -R13 ;  /* 0x000000ffff0d7224 */ /* 0x002fe200078e0a0d */
[----:B------:R-:W-:-:S04]  /*06c0*/  @!UP1 UIADD3 UR6, -UR11, 0x100000, URZ ;  /* 0x001000000b069890 */ /* 0x000fc8000fffe13f */
[----:B------:R-:W-:Y:S02]  /*06d0*/  @!UP1 USHF.L.U32 UR7, UR6, 0xb, URZ ;  /* 0x0000000b06079899 */ /* 0x000fe4000800063f */
[----:B------:R-:W-:Y:S01]  /*06e0*/  @!UP1 USHF.L.U32 UR6, UR6, 0x1, URZ ;  /* 0x0000000106069899 */ /* 0x000fe2000800063f */
[----:B------:R-:W-:Y:S01]  /*06f0*/  IMAD.SHL.U32 R56, R11, 0x4, RZ ;  /* 0x000000040b387824 */ /* 0x000fe200078e00ff */
[----:B------:R-:W-:Y:S01]  /*0700*/  ISETP.NE.AND P1, PT, R5, 0x3, PT ;  /* 0x000000030500780c */ /* 0x000fe20003f25270 */
[----:B---3--:R-:W-:Y:S01]  /*0710*/  IMAD.MOV R24, RZ, RZ, -R8 ;  /* 0x000000ffff187224 */ /* 0x008fe200078e0a08 */
[----:B----4-:R-:W-:Y:S01]  /*0720*/  ISETP.EQ.U32.AND P3, PT, R15, 0x1, PT ;  /* 0x000000010f00780c */ /* 0x010fe20003f62070 */
[----:B------:R-:W-:Y:S01]  /*0730*/  VOTEU.ALL UP0, P0 ;  /* 0x00000000003f7886 */ /* 0x000fe20000000000 */
[----:B--2---:R-:W-:Y:S01]  /*0740*/  @!UP1 ULEA UR9, UR10, UR9, 0x18 ;  /* 0x000000090a099291 */ /* 0x004fe2000f8ec03f */
[----:B------:R-:W-:Y:S01]  /*0750*/  IMAD R9, R21, R24, R6 ;  /* 0x0000001815097224 */ /* 0x000fe200078e0206 */
[----:B------:R-:W-:Y:S01]  /*0760*/  LOP3.LUT R56, R11, 0xc, R56, 0x78, !PT ;  /* 0x0000000c0b387812 */ /* 0x000fe200078e7838 */
[----:B-----5:R-:W-:Y:S01]  /*0770*/  IMAD R20, R14, R13, UR12 ;  /* 0x0000000c0e147e24 */ /* 0x020fe2000f8e020d */
[----:B------:R-:W-:Y:S01]  /*0780*/  VOTEU.ALL UP1, P0 ;  /* 0x00000000003f7886 */ /* 0x000fe20000020000 */
[----:B------:R-:W-:Y:S01]  /*0790*/  LOP3.LUT P0, RZ, R3, 0x7, RZ, 0xc0, !PT ;  /* 0x0000000703ff7812 */ /* 0x000fe2000780c0ff */
[----:B------:R-:W0:Y:S02]  /*07a0*/  FENCE.VIEW.ASYNC.S ;  /* 0x00000000000073c6 */ /* 0x000e240000000000 */
[----:B0-----:R0:W1:Y:S01]  /*07b0*/  @!UP0 SYNCS.EXCH.64 URZ, [UR8+0x80], UR4 ;  /* 0x00008004083f85b2 */ /* 0x0010620008000100 */
[----:B------:R-:W-:Y:S01]  /*07c0*/  ISETP.NE.AND P4, PT, R9, R56, PT ;  /* 0x000000380900720c */ /* 0x000fe20003f85270 */
[----:B------:R0:W2:Y:S01]  /*07d0*/  SHFL.IDX PT, R14, R7, RZ, 0x1f ;  /* 0x00001fff070e7589 */ /* 0x0000a200000e0000 */
[----:B------:R-:W-:-:S02]  /*07e0*/  ISETP.EQ.OR P1, PT, R5, RZ, !P1 ;  /* 0x000000ff0500720c */ /* 0x000fc40004f22670 */
[----:B------:R-:W-:Y:S02]  /*07f0*/  ISETP.LT.U32.AND P0, PT, R56, 0x2, !P0 ;  /* 0x000000023800780c */ /* 0x000fe40004701070 */
[----:B------:R-:W-:Y:S02]  /*0800*/  ISETP.EQ.OR P4, PT, R20, RZ, !P4 ;  /* 0x000000ff1400720c */ /* 0x000fe40006782670 */
[----:B------:R-:W-:Y:S02]  /*0810*/  ISETP.EQ.AND P1, PT, R10, RZ, P1 ;  /* 0x000000ff0a00720c */ /* 0x000fe40000f22270 */
[----:B------:R-:W-:Y:S02]  /*0820*/  PLOP3.LUT P0, PT, P0, P4, PT, 0x80, 0x0 ;  /* 0x000000000000781c */ /* 0x000fe40000709070 */
[----:B------:R-:W-:Y:S02]  /*0830*/  SEL R16, RZ, 0x1, !P1 ;  /* 0x00000001ff107807 */ /* 0x000fe40004800000 */
[----:B------:R-:W-:Y:S01]  /*0840*/  P2R R67, PR, RZ, 0x1 ;  /* 0x00000001ff437803 */ /* 0x000fe20000000000 */
[----:B------:R0:W3:Y:S01]  /*0850*/  @!UP1 SYNCS.EXCH.64 URZ, [UR8+0x88], UR4 ;  /* 0x00008804083f95b2 */ /* 0x0000e20008000100 */
[----:B------:R-:W-:Y:S01]  /*0860*/  NOP ;  /* 0x0000000000007918 */ /* 0x000fe20000000000 */
[----:B------:R-:W-:Y:S01]  /*0870*/  SEL R16, R16, 0x2, P5 ;  /* 0x0000000210107807 */ /* 0x000fe20002800000 */
[----:B------:R0:W4:Y:S01]  /*0880*/  @!UP2 SYNCS.EXCH.64 URZ, [UR9+0x60], UR6 ;  /* 0x00006006093fa5b2 */ /* 0x0001220008000100 */
[----:B------:R0:W0:Y:S01]  /*0890*/  @!UP3 SYNCS.EXCH.64 URZ, [UR9+0x68], UR6 ;  /* 0x00006806093fb5b2 */ /* 0x0000220008000100 */
[----:B------:R0:W0:Y:S01]  /*08a0*/  @!UP4 SYNCS.EXCH.64 URZ, [UR9+0x70], UR6 ;  /* 0x00007006093fc5b2 */ /* 0x0000220008000100 */
[----:B------:R0:W0:Y:S01]  /*08b0*/  @!UP5 SYNCS.EXCH.64 URZ, [UR9+0x78], UR6 ;  /* 0x00007806093fd5b2 */ /* 0x0000220008000100 */
[----:B------:R-:W-:Y:S01]  /*08c0*/  NOP ;  /* 0x0000000000007918 */ /* 0x000fe20000000000 */
[----:B-1----:R-:W-:Y:S05]  /*08d0*/  @!P3 BRA `(.L_x_3) ;  /* 0x000000000008b947 */ /* 0x002fea0003800000 */
[----:B0--34-:R-:W-:Y:S01]  /*08e0*/  UCGABAR_ARV ;  /* 0x00000000000079c7 */ /* 0x019fe20008000000 */
[----:B------:R-:W-:Y:S05]  /*08f0*/  BRA `(.L_x_4) ;  /* 0x0000000000047947 */ /* 0x000fea0003800000 */
.L_x_3:
[----:B0--34-:R-:W-:Y:S01]  /*0900*/  NOP ;  /* 0x0000000000007918 */ /* 0x019fe20000000000 */
.L_x_4:
[----:B------:R-:W-:Y:S01]  /*0910*/  ULDC.64 UR4, c[0x0][0x598] ;  /* 0x0001660000047ab9 */ /* 0x000fe20000000a00 */
[----:B------:R-:W-:Y:S01]  /*0920*/  ULDC.64 UR36, c[0x0][0x208] ;  /* 0x0000820000247ab9 */ /* 0x000fe20000000a00 */
[----:B------:R-:W-:-:S04]  /*0930*/  ISETP.NE.U32.AND P0, PT, RZ, UR4, PT ;  /* 0x00000004ff007c0c */ /* 0x000fc8000bf05070 */
[----:B------:R-:W-:-:S13]  /*0940*/  ISETP.NE.AND.EX P0, PT, RZ, UR5, PT, P0 ;  /* 0x00000005ff007c0c */ /* 0x000fda000bf05300 */
[----:B------:R-:W-:Y:S05]  /*0950*/  @!P0 BRA `(.L_x_5) ;  /* 0x00000000001c8947 */ /* 0x000fea0003800000 */
[----:B------:R-:W0:Y:S02]  /*0960*/  LDC.64 R8, c[0x0][0x598] ;  /* 0x00016600ff087b82 */ /* 0x000e240000000a00 */
[----:B0-----:R-:W3:Y:S02]  /*0970*/  LDG.E.64 R8, desc[UR36][R8.64] ;  /* 0x0000002408087981 */ /* 0x001ee4000c1e1b00 */
[----:B---3--:R-:W-:-:S04]  /*0980*/  ISETP.NE.U32.AND P0, PT, R8, RZ, PT ;  /* 0x000000ff0800720c */ /* 0x008fc80003f05070 */
[----:B------:R-:W-:-:S13]  /*0990*/  ISETP.NE.AND.EX P0, PT, R9, RZ, PT, P0 ;  /* 0x000000ff0900720c */ /* 0x000fda0003f05300 */
[----:B------:R-:W-:Y:S05]  /*09a0*/  @!P0 BRA `(.L_x_5) ;  /* 0x0000000000088947 */ /* 0x000fea0003800000 */
[----:B------:R0:W5:Y:S01]  /*09b0*/  LD.E R57, desc[UR36][R8.64] ;  /* 0x0000002408397980 */ /* 0x000162000c101900 */
[----:B------:R-:W-:Y:S05]  /*09c0*/  BRA `(.L_x_6) ;  /* 0x0000000000247947 */ /* 0x000fea0003800000 */
.L_x_5:
[----:B------:R-:W-:Y:S02]  /*09d0*/  ULDC.64 UR4, c[0x0][0x588] ;  /* 0x0001620000047ab9 */ /* 0x000fe40000000a00 */
[----:B------:R-:W-:-:S04]  /*09e0*/  ISETP.NE.U32.AND P0, PT, RZ, UR4, PT ;  /* 0x00000004ff007c0c */ /* 0x000fc8000bf05070 */
[----:B------:R-:W-:-:S13]  /*09f0*/  ISETP.NE.AND.EX P0, PT, RZ, UR5, PT, P0 ;  /* 0x00000005ff007c0c */ /* 0x000fda000bf05300 */
[----:B------:R-:W-:Y:S05]  /*0a00*/  @!P0 BRA `(.L_x_7) ;  /* 0x00000000000c8947 */ /* 0x000fea0003800000 */
[----:B------:R-:W0:Y:S02]  /*0a10*/  LDC.64 R8, c[0x0][0x588] ;  /* 0x00016200ff087b82 */ /* 0x000e240000000a00 */
[----:B0-----:R1:W5:Y:S01]  /*0a20*/  LDG.E R57, desc[UR36][R8.64] ;  /* 0x0000002408397981 */ /* 0x001362000c1e1900 */
[----:B------:R-:W-:Y:S05]  /*0a30*/  BRA `(.L_x_6) ;  /* 0x0000000000087947 */ /* 0x000fea0003800000 */
.L_x_7:
[----:B------:R-:W-:Y:S02]  /*0a40*/  ULDC UR4, c[0x0][0x580] ;  /* 0x0001600000047ab9 */ /* 0x000fe40000000800 */
[----:B------:R-:W-:-:S07]  /*0a50*/  IMAD.U32 R57, RZ, RZ, UR4 ;  /* 0x00000004ff397e24 */ /* 0x000fce000f8e00ff */
.L_x_6:
[----:B------:R-:W-:Y:S02]  /*0a60*/  ULDC.64 UR4, c[0x0][0x5a0] ;  /* 0x0001680000047ab9 */ /* 0x000fe40000000a00 */
[----:B------:R-:W-:-:S04]  /*0a70*/  ISETP.NE.U32.AND P0, PT, RZ, UR4, PT ;  /* 0x00000004ff007c0c */ /* 0x000fc8000bf05070 */
[----:B------:R-:W-:-:S13]  /*0a80*/  ISETP.NE.AND.EX P0, PT, RZ, UR5, PT, P0 ;  /* 0x00000005ff007c0c */ /* 0x000fda000bf05300 */
[----:B------:R-:W-:Y:S05]  /*0a90*/  @!P0 BRA `(.L_x_8) ;  /* 0x00000000001c8947 */ /* 0x000fea0003800000 */
[----:B01----:R-:W0:Y:S02]  /*0aa0*/  LDC.64 R8, c[0x0][0x5a0] ;  /* 0x00016800ff087b82 */ /* 0x003e240000000a00 */
[----:B0-----:R-:W3:Y:S02]  /*0ab0*/  LDG.E.64 R8, desc[UR36][R8.64] ;  /* 0x0000002408087981 */ /* 0x001ee4000c1e1b00 */
[----:B---3--:R-:W-:-:S04]  /*0ac0*/  ISETP.NE.U32.AND P0, PT, R8, RZ, PT ;  /* 0x000000ff0800720c */ /* 0x008fc80003f05070 */
[----:B------:R-:W-:-:S13]  /*0ad0*/  ISETP.NE.AND.EX P0, PT, R9, RZ, PT, P0 ;  /* 0x000000ff0900720c */ /* 0x000fda0003f05300 */
[----:B------:R-:W-:Y:S05]  /*0ae0*/  @!P0 BRA `(.L_x_8) ;  /* 0x0000000000088947 */ /* 0x000fea0003800000 */
[----:B------:R0:W5:Y:S01]  /*0af0*/  LD.E R58, desc[UR36][R8.64] ;  /* 0x00000024083a7980 */ /* 0x000162000c101900 */
[----:B------:R-:W-:Y:S05]  /*0b00*/  BRA `(.L_x_9) ;  /* 0x0000000000247947 */ /* 0x000fea0003800000 */
.L_x_8:
[----:B------:R-:W-:Y:S02]  /*0b10*/  ULDC.64 UR4, c[0x0][0x590] ;  /* 0x0001640000047ab9 */ /* 0x000fe40000000a00 */
[----:B------:R-:W-:-:S04]  /*0b20*/  ISETP.NE.U32.AND P0, PT, RZ, UR4, PT ;  /* 0x00000004ff007c0c */ /* 0x000fc8000bf05070 */
[----:B------:R-:W-:-:S13]  /*0b30*/  ISETP.NE.AND.EX P0, PT, RZ, UR5, PT, P0 ;  /* 0x00000005ff007c0c */ /* 0x000fda000bf05300 */
[----:B------:R-:W-:Y:S05]  /*0b40*/  @!P0 BRA `(.L_x_10) ;  /* 0x00000000000c8947 */ /* 0x000fea0003800000 */
[----:B------:R-:W3:Y:S02]  /*0b50*/  LDC.64 R58, c[0x0][0x590] ;  /* 0x00016400ff3a7b82 */ /* 0x000ee40000000a00 */
[----:B---3--:R3:W5:Y:S01]  /*0b60*/  LDG.E R58, desc[UR36][R58.64] ;  /* 0x000000243a3a7981 */ /* 0x008762000c1e1900 */
[----:B------:R-:W-:Y:S05]  /*0b70*/  BRA `(.L_x_9) ;  /* 0x0000000000087947 */ /* 0x000fea0003800000 */
.L_x_10:
[----:B------:R-:W-:Y:S02]  /*0b80*/  ULDC UR4, c[0x0][0x584] ;  /* 0x0001610000047ab9 */ /* 0x000fe40000000800 */
[----:B------:R-:W-:-:S07]  /*0b90*/  IMAD.U32 R58, RZ, RZ, UR4 ;  /* 0x00000004ff3a7e24 */ /* 0x000fce000f8e00ff */
.L_x_9:
[----:B------:R-:W4:Y:S01]  /*0ba0*/  LDC R2, c[0x0][0x65c] ;  /* 0x00019700ff027b82 */ /* 0x000f220000000800 */
[----:B------:R-:W-:Y:S01]  /*0bb0*/  ULDC UR6, c[0x0][0x28c] ;  /* 0x0000a30000067ab9 */ /* 0x000fe20000000800 */
[----:B------:R-:W-:Y:S01]  /*0bc0*/  ISETP.NE.AND P0, PT, R10, 0x2, PT ;  /* 0x000000020a00780c */ /* 0x000fe20003f05270 */
[----:B------:R-:W-:Y:S01]  /*0bd0*/  UIADD3 UR6, UR6, 0x3f, URZ ;  /* 0x0000003f06067890 */ /* 0x000fe2000fffe03f */
[----:B01----:R-:W-:Y:S01]  /*0be0*/  IMAD.U32 R8, RZ, RZ, UR12 ;  /* 0x0000000cff087e24 */ /* 0x003fe2000f8e00ff */
[----:B------:R-:W-:Y:S01]  /*0bf0*/  UMOV UR38, URZ ;  /* 0x0000003f00267c82 */ /* 0x000fe20008000000 */
[----:B------:R-:W-:Y:S01]  /*0c00*/  IMAD.MOV.U32 R9, RZ, RZ, RZ ;  /* 0x000000ffff097224 */ /* 0x000fe200078e00ff */
[----:B------:R-:W-:Y:S01]  /*0c10*/  USHF.R.S32.HI UR7, URZ, 0x1f, UR6 ;  /* 0x0000001f3f077899 */ /* 0x000fe20008011406 */
[----:B------:R-:W-:Y:S01]  /*0c20*/  UMOV UR39, URZ ;  /* 0x0000003f00277c82 */ /* 0x000fe20008000000 */
[----:B------:R-:W-:Y:S02]  /*0c30*/  ULDC.64 UR8, c[0x0][0x650] ;  /* 0x0001940000087ab9 */ /* 0x000fe40000000a00 */
[----:B------:R-:W-:-:S04]  /*0c40*/  ULEA.HI UR7, UR7, UR6, URZ, 0x6 ;  /* 0x0000000607077291 */ /* 0x000fc8000f8f303f */
[----:B------:R-:W-:Y:S01]  /*0c50*/  USHF.R.S32.HI UR40, URZ, 0x6, UR7 ;  /* 0x000000063f287899 */ /* 0x000fe20008011407 */
[----:B----4-:R-:W-:-:S13]  /*0c60*/  ISETP.NE.AND P1, PT, R2, 0x1, PT ;  /* 0x000000010200780c */ /* 0x010fda0003f25270 */
[----:B------:R-:W0:Y:S01]  /*0c70*/  @P1 LDC R19, c[0x0][0x10] ;  /* 0x00000400ff131b82 */ /* 0x000e220000000800 */
[----:B------:R-:W-:Y:S02]  /*0c80*/  @P1 IMAD.MOV.U32 R7, RZ, RZ, RZ ;  /* 0x000000ffff071224 */ /* 0x000fe400078e00ff */
[----:B------:R-:W-:-:S05]  /*0c90*/  @P1 IMAD.MOV.U32 R17, RZ, RZ, RZ ;  /* 0x000000ffff111224 */ /* 0x000fca00078e00ff */
[----:B------:R-:W1:Y:S01]  /*0ca0*/  @!P1 LDC R11, c[0x0][0xc] ;  /* 0x00000300ff0b9b82 */ /* 0x000e620000000800 */
[----:B------:R-:W-:Y:S01]  /*0cb0*/  ULDC UR4, c[0x0][0xc] ;  /* 0x0000030000047ab9 */ /* 0x000fe20000000800 */
[----:B------:R-:W-:Y:S02]  /*0cc0*/  ULDC UR5, c[0x0][0x10] ;  /* 0x0000040000057ab9 */ /* 0x000fe40000000800 */
[----:B------:R-:W-:-:S04]  /*0cd0*/  UIMAD.WIDE.U32 UR4, UR4, UR5, URZ ;  /* 0x00000005040472a5 */ /* 0x000fc8000f8e003f */
[----:B------:R-:W4:Y:S01]  /*0ce0*/  LDC R2, c[0x0][0x14] ;  /* 0x00000500ff027b82 */ /* 0x000f220000000800 */
[----:B0-----:R-:W-:-:S04]  /*0cf0*/  @P1 IMAD.WIDE.U32 R18, R19, UR12, R6 ;  /* 0x0000000c13121c25 */ /* 0x001fc8000f8e0006 */
[----:B------:R-:W-:Y:S02]  /*0d00*/  @P1 IMAD.IADD R17, R19, 0x1, R17 ;  /* 0x0000000113111824 */ /* 0x000fe400078e0211 */
[----:B-1----:R-:W-:-:S04]  /*0d10*/  @!P1 IMAD.WIDE.U32 R8, R6, R11, R8 ;  /* 0x0000000b06089225 */ /* 0x002fc800078e0008 */
[----:B------:R-:W-:Y:S02]  /*0d20*/  @!P1 IMAD.MOV.U32 R18, RZ, RZ, R8 ;  /* 0x000000ffff129224 */ /* 0x000fe400078e0008 */
[----:B------:R-:W-:Y:S02]  /*0d30*/  @!P1 IMAD.MOV.U32 R17, RZ, RZ, R9 ;  /* 0x000000ffff119224 */ /* 0x000fe400078e0009 */
[----:B----4-:R-:W-:-:S04]  /*0d40*/  IMAD.WIDE.U32 R12, R2, UR4, RZ ;  /* 0x00000004020c7c25 */ /* 0x010fc8000f8e00ff */
[----:B------:R-:W-:Y:S01]  /*0d50*/  IMAD R23, R2, UR5, RZ ;  /* 0x0000000502177c24 */ /* 0x000fe2000f8e02ff */
[----:B------:R0:W-:Y:S03]  /*0d60*/  STL.64 [R1], R12 ;  /* 0x0000000c01007387 */ /* 0x0001e60000100a00 */
[----:B------:R-:W-:Y:S01]  /*0d70*/  IMAD.IADD R23, R13, 0x1, R23 ;  /* 0x000000010d177824 */ /* 0x000fe200078e0217 */
[----:B------:R-:W-:Y:S06]  /*0d80*/  @P0 BRA `(.L_x_11) ;  /* 0x0000000000200947 */ /* 0x000fec0003800000 */
[----:B------:R-:W-:Y:S01]  /*0d90*/  UISETP.GE.U32.AND UP0, UPT, UR40, 0x5, UPT ;  /* 0x000000052800788c */ /* 0x000fe2000bf06070 */
[----:B------:R-:W-:Y:S01]  /*0da0*/  IADD3 R18, P0, R18, R12, RZ ;  /* 0x0000000c12127210 */ /* 0x000fe20007f1e0ff */
[----:B------:R-:W-:Y:S01]  /*0db0*/  UIMAD.WIDE.U32 UR4, UR40, -0x33333333, URZ ;  /* 0xcccccccd280478a5 */ /* 0x000fe2000f8e003f */
[----:B------:R-:W-:-:S03]  /*0dc0*/  UMOV UR39, URZ ;  /* 0x0000003f00277c82 */ /* 0x000fc60008000000 */
[----:B------:R-:W-:Y:S01]  /*0dd0*/  USHF.R.U32.HI UR4, URZ, 0x2, UR5 ;  /* 0x000000023f047899 */ /* 0x000fe20008011605 */
[----:B------:R-:W-:-:S03]  /*0de0*/  IMAD.X R17, R23, 0x1, R17, P0 ;  /* 0x0000000117117824 */ /* 0x000fc600000e0611 */
[----:B------:R-:W-:Y:S02]  /*0df0*/  UIMAD UR38, UR4, -0x5, UR40 ;  /* 0xfffffffb042678a4 */ /* 0x000fe4000f8e0228 */
[----:B------:R-:W-:-:S12]  /*0e00*/  @UP0 ULOP3.LUT UR39, UR4, 0x1, URZ, 0xc0, !UPT ;  /* 0x0000000104270892 */ /* 0x000fd8000f8ec03f */
.L_x_11:
[----:B------:R-:W-:Y:S01]  /*0e10*/  ISETP.GE.U32.AND P0, PT, R18, UR8, PT ;  /* 0x0000000812007c0c */ /* 0x000fe2000bf06070 */
[----:B------:R-:W-:Y:S01]  /*0e20*/  IMAD.MOV.U32 R19, RZ, RZ, -0x1 ;  /* 0xffffffffff137424 */ /* 0x000fe200078e00ff */
[----:B------:R-:W-:Y:S01]  /*0e30*/  PRMT R8, RZ, 0x7610, R8 ;  /* 0x00007610ff087816 */ /* 0x000fe20000000008 */
[----:B------:R-:W-:Y:S01]  /*0e40*/  IMAD.MOV.U32 R22, RZ, RZ, -0x1 ;  /* 0xffffffffff167424 */ /* 0x000fe200078e00ff */
[----:B------:R-:W-:Y:S01]  /*0e50*/  ISETP.GE.U32.AND.EX P0, PT, R17, UR9, PT, P0 ;  /* 0x0000000911007c0c */ /* 0x000fe2000bf06100 */
[----:B------:R-:W-:-:S12]  /*0e60*/  IMAD.MOV.U32 R2, RZ, RZ, -0x1 ;  /* 0xffffffffff027424 */ /* 0x000fd800078e00ff */
[----:B------:R-:W-:Y:S05]  /*0e70*/  @P0 BRA `(.L_x_12) ;  /* 0x00000004002c0947 */ /* 0x000fea0003800000 */
[----:B------:R-:W1:Y:S01]  /*0e80*/  LDC.64 R26, c[0x0][0x628] ;  /* 0x00018a00ff1a7b82 */ /* 0x000e620000000a00 */
[----:B------:R-:W-:Y:S02]  /*0e90*/  IMAD.MOV.U32 R8, RZ, RZ, R18 ;  /* 0x000000ffff087224 */ /* 0x000fe400078e0012 */
[----:B------:R-:W-:-:S05]  /*0ea0*/  IMAD.MOV.U32 R9, RZ, RZ, R17 ;  /* 0x000000ffff097224 */ /* 0x000fca00078e0011 */
[----:B------:R-:W4:Y:S08]  /*0eb0*/  LDC R2, c[0x0][0x630] ;  /* 0x00018c00ff027b82 */ /* 0x000f300000000800 */
[----:B------:R-:W0:Y:S01]  /*0ec0*/  LDC.64 R28, c[0x0][0x620] ;  /* 0x00018800ff1c7b82 */ /* 0x000e220000000a00 */
[----:B-1----:R-:W-:-:S04]  /*0ed0*/  ISETP.NE.U32.AND P0, PT, R26, RZ, PT ;  /* 0x000000ff1a00720c */ /* 0x002fc80003f05070 */
[----:B------:R-:W-:-:S13]  /*0ee0*/  ISETP.NE.AND.EX P0, PT, R27, RZ, PT, P0 ;  /* 0x000000ff1b00720c */ /* 0x000fda0003f05300 */
[----:B0---4-:R-:W-:Y:S05]  /*0ef0*/  @!P0 BRA `(.L_x_13) ;  /* 0x0000000000288947 */ /* 0x011fea0003800000 */
[----:B------:R-:W0:Y:S02]  /*0f00*/  LDC R13, c[0x0][0x634] ;  /* 0x00018d00ff0d7b82 */ /* 0x000e240000000800 */
[----:B0-----:R-:W-:-:S05]  /*0f10*/  IADD3 R13, P0, R18, R13, RZ ;  /* 0x0000000d120d7210 */ /* 0x001fca0007f1e0ff */
[----:B------:R-:W-:-:S04]  /*0f20*/  IMAD.X R15, RZ, RZ, R17, P0 ;  /* 0x000000ffff0f7224 */ /* 0x000fc800000e0611 */
[----:B------:R-:W-:-:S04]  /*0f30*/  IMAD.WIDE.U32 R8, R15, R26, RZ ;  /* 0x0000001a0f087225 */ /* 0x000fc800078e00ff */
[----:B------:R-:W-:-:S04]  /*0f40*/  IMAD.WIDE.U32 R10, P0, R13, R27, R8 ;  /* 0x0000001b0d0a7225 */ /* 0x000fc80007800008 */
[----:B------:R-:W-:-:S04]  /*0f50*/  IMAD.WIDE.U32 R8, R13, R26, RZ ;  /* 0x0000001a0d087225 */ /* 0x000fc800078e00ff */
[----:B------:R-:W-:Y:S01]  /*0f60*/  IMAD.X R13, RZ, RZ, RZ, P0 ;  /* 0x000000ffff0d7224 */ /* 0x000fe200000e06ff */
[----:B------:R-:W-:Y:S01]  /*0f70*/  IADD3 RZ, P0, R9, R10, RZ ;  /* 0x0000000a09ff7210 */ /* 0x000fe20007f1e0ff */
[----:B------:R-:W-:-:S04]  /*0f80*/  IMAD.MOV.U32 R12, RZ, RZ, R11 ;  /* 0x000000ffff0c7224 */ /* 0x000fc800078e000b */
[----:B------:R-:W-:-:S08]  /*0f90*/  IMAD.WIDE.U32.X R8, R15, R27, R12, P0 ;  /* 0x0000001b0f087225 */ /* 0x000fd000000e040c */
.L_x_13:
[----:B------:R-:W0:Y:S01]  /*0fa0*/  LDC.64 R32, c[0x0][0x640] ;  /* 0x00019000ff207b82 */ /* 0x000e220000000a00 */
[-C--:B------:R-:W-:Y:S01]  /*0fb0*/  SHF.R.U64 R30, R8, R2.reuse, R9 ;  /* 0x00000002081e7219 */ /* 0x080fe20000001209 */
[----:B------:R-:W-:Y:S01]  /*0fc0*/  IMAD.MOV.U32 R19, RZ, RZ, R17 ;  /* 0x000000ffff137224 */ /* 0x000fe200078e0011 */
[----:B------:R-:W-:Y:S02]  /*0fd0*/  SHF.R.U32.HI R2, RZ, R2, R9 ;  /* 0x00000002ff027219 */ /* 0x000fe40000011609 */
[----:B------:R-:W-:-:S03]  /*0fe0*/  IADD3 R11, P0, RZ, -R30, RZ ;  /* 0x8000001eff0b7210 */ /* 0x000fc60007f1e0ff */
[----:B------:R-:W1:Y:S02]  /*0ff0*/  LDC R10, c[0x0][0x618] ;  /* 0x00018600ff0a7b82 */ /* 0x000e640000000800 */
[----:B------:R-:W-:-:S04]  /*1000*/  IMAD.X R9, RZ, RZ, ~R2, P0 ;  /* 0x000000ffff097224 */ /* 0x000fc800000e0e02 */
[-C--:B------:R-:W-:Y:S02]  /*1010*/  IMAD R2, R9, R28.reuse, RZ ;  /* 0x0000001c09027224 */ /* 0x080fe400078e02ff */
[----:B------:R-:W4:Y:S01]  /*1020*/  LDC R13, c[0x0][0x608] ;  /* 0x00018200ff0d7b82 */ /* 0x000f220000000800 */
[----:B------:R-:W-:-:S04]  /*1030*/  IMAD.WIDE.U32 R8, R11, R28, R18 ;  /* 0x0000001c0b087225 */ /* 0x000fc800078e0012 */
[----:B------:R-:W-:Y:S02]  /*1040*/  IMAD R11, R11, R29, R2 ;  /* 0x0000001d0b0b7224 */ /* 0x000fe400078e0202 */
[----:B------:R-:W-:Y:S01]  /*1050*/  IMAD.MOV.U32 R2, RZ, RZ, -0x1 ;  /* 0xffffffffff027424 */ /* 0x000fe200078e00ff */
[----:B------:R-:W2:Y:S01]  /*1060*/  LDC R31, c[0x0][0x658] ;  /* 0x00019600ff1f7b82 */ /* 0x000ea20000000800 */
[----:B------:R-:W-:Y:S01]  /*1070*/  IMAD.IADD R9, R9, 0x1, R11 ;  /* 0x0000000109097824 */ /* 0x000fe200078e020b */
[----:B0-----:R-:W-:Y:S01]  /*1080*/  ISETP.NE.U32.AND P0, PT, R32, RZ, PT ;  /* 0x000000ff2000720c */ /* 0x001fe20003f05070 */
[----:B------:R-:W-:-:S03]  /*1090*/  IMAD.MOV.U32 R28, RZ, RZ, 0x1 ;  /* 0x00000001ff1c7424 */ /* 0x000fc600078e00ff */
[----:B------:R-:W-:Y:S02]  /*10a0*/  ISETP.NE.AND.EX P0, PT, R33, RZ, PT, P0 ;  /* 0x000000ff2100720c */ /* 0x000fe40003f05300 */
[----:B------:R-:W0:Y:S01]  /*10b0*/  LDC R27, c[0x0][0x600] ;  /* 0x00018000ff1b7b82 */ /* 0x000e220000000800 */
[-CC-:B-1----:R-:W-:Y:S02]  /*10c0*/  SHF.R.U64 R25, R8, R10.reuse, R9.reuse ;  /* 0x0000000a08197219 */ /* 0x182fe40000001209 */
[----:B------:R-:W-:-:S05]  /*10d0*/  SHF.R.U32.HI R8, RZ, R10, R9 ;  /* 0x0000000aff087219 */ /* 0x000fca0000011609 */
[----:B------:R-:W1:Y:S01]  /*10e0*/  LDC R22, c[0x0][0x648] ;  /* 0x00019200ff167b82 */ /* 0x000e620000000800 */
[-CC-:B----4-:R-:W-:Y:S02]  /*10f0*/  SHF.R.U64 R34, R25, R13.reuse, R8.reuse ;  /* 0x0000000d19227219 */ /* 0x190fe40000001208 */
[----:B------:R-:W-:-:S05]  /*1100*/  SHF.R.U32.HI R8, RZ, R13, R8 ;  /* 0x0000000dff087219 */ /* 0x000fca0000011608 */
[----:B------:R-:W4:Y:S01]  /*1110*/  LDC R26, c[0x0][0x638] ;  /* 0x00018e00ff1a7b82 */ /* 0x000f220000000800 */
[-CC-:B--2---:R-:W-:Y:S02]  /*1120*/  SHF.R.U64 R36, R34, R31.reuse, R8.reuse ;  /* 0x0000001f22247219 */ /* 0x184fe40000001208 */
[-C--:B------:R-:W-:Y:S02]  /*1130*/  SHF.L.U32 R2, R2, R31.reuse, RZ ;  /* 0x0000001f02027219 */ /* 0x080fe400000006ff */
[----:B------:R-:W-:Y:S01]  /*1140*/  SHF.R.U32.HI R9, RZ, R31, R8 ;  /* 0x0000001fff097219 */ /* 0x000fe20000011608 */
[----:B------:R-:W-:Y:S01]  /*1150*/  IMAD.MOV.U32 R8, RZ, RZ, R36 ;  /* 0x000000ffff087224 */ /* 0x000fe200078e0024 */
[----:B------:R-:W-:Y:S01]  /*1160*/  LOP3.LUT R15, RZ, R2, RZ, 0x33, !PT ;  /* 0x00000002ff0f7212 */ /* 0x000fe200078e33ff */
[----:B------:R-:W2:Y:S01]  /*1170*/  LDC R29, c[0x0][0x610] ;  /* 0x00018400ff1d7b82 */ /* 0x000ea20000000800 */
[----:B------:R-:W-:Y:S05]  /*1180*/  @!P0 BRA `(.L_x_14) ;  /* 0x0000000000288947 */ /* 0x000fea0003800000 */
[----:B------:R-:W3:Y:S02]  /*1190*/  LDC R13, c[0x0][0x64c] ;  /* 0x00019300ff0d7b82 */ /* 0x000ee40000000800 */
[----:B---3--:R-:W-:-:S05]  /*11a0*/  IADD3 R13, P0, R36, R13, RZ ;  /* 0x0000000d240d7210 */ /* 0x008fca0007f1e0ff */
        /* <DEDUP_REMOVED lines=8> */
.L_x_14:
[----:B-1----:R-:W-:Y:S01]  /*1230*/  SHF.R.U64 R7, R8, R22, R9 ;  /* 0x0000001608077219 */ /* 0x002fe20000001209 */
[----:B0-----:R-:W-:Y:S01]  /*1240*/  VIADD R8, R27, 0xffffffff ;  /* 0xffffffff1b087836 */ /* 0x001fe20000000000 */
[----:B------:R-:W-:Y:S01]  /*1250*/  SHF.L.U32 R2, R28, R31, RZ ;  /* 0x0000001f1c027219 */ /* 0x000fe200000006ff */
[----:B------:R-:W-:Y:S01]  /*1260*/  @P1 IMAD R20, R21, R24, R6 ;  /* 0x0000001815141224 */ /* 0x000fe200078e0206 */
[----:B------:R-:W-:Y:S01]  /*1270*/  LOP3.LUT R15, R34, R15, RZ, 0xc0, !PT ;  /* 0x0000000f220f7212 */ /* 0x000fe200078ec0ff */
[----:B------:R-:W-:Y:S01]  /*1280*/  IMAD.MOV R9, RZ, RZ, -R7 ;  /* 0x000000ffff097224 */ /* 0x000fe200078e0a07 */
[----:B------:R-:W-:Y:S01]  /*1290*/  LOP3.LUT R8, R25, R8, RZ, 0xc0, !PT ;  /* 0x0000000819087212 */ /* 0x000fe200078ec0ff */
[----:B------:R-:W-:Y:S02]  /*12a0*/  IMAD.MOV.U32 R6, RZ, RZ, 0x1 ;  /* 0x00000001ff067424 */ /* 0x000fe400078e00ff */
[----:B------:R-:W-:Y:S02]  /*12b0*/  IMAD R15, R2, R7, R15 ;  /* 0x00000007020f7224 */ /* 0x000fe400078e020f */
[----:B----4-:R-:W-:-:S02]  /*12c0*/  IMAD R2, R9, R26, R36 ;  /* 0x0000001a09027224 */ /* 0x010fc400078e0224 */
[----:B--2---:R-:W-:Y:S02]  /*12d0*/  IMAD R19, R15, R29, R20 ;  /* 0x0000001d0f137224 */ /* 0x004fe400078e0214 */
[--C-:B------:R-:W-:Y:S01]  /*12e0*/  IMAD R2, R2, R27, R8.reuse ;  /* 0x0000001b02027224 */ /* 0x100fe200078e0208 */
[----:B------:R-:W-:-:S04]  /*12f0*/  PRMT R8, R6, 0x7610, R8 ;  /* 0x0000761006087816 */ /* 0x000fc80000000008 */
[----:B------:R-:W-:Y:S02]  /*1300*/  SEL R22, R2, R19, !P1 ;  /* 0x0000001302167207 */ /* 0x000fe40004800000 */
[----:B------:R-:W-:Y:S01]  /*1310*/  SEL R19, R19, R2, !P1 ;  /* 0x0000000213137207 */ /* 0x000fe20004800000 */
[----:B------:R-:W-:-:S07]  /*1320*/  IMAD.MOV.U32 R2, RZ, RZ, R30 ;  /* 0x000000ffff027224 */ /* 0x000fce00078e001e */
.L_x_12:
[----:B------:R-:W-:Y:S05]  /*1330*/  @!P3 BRA `(.L_x_15) ;  /* 0x00000000000cb947 */ /* 0x000fea0003800000 */
[----:B------:R-:W-:Y:S01]  /*1340*/  UCGABAR_WAIT ;  /* 0x0000000000007dc7 */ /* 0x000fe20008000000 */
[----:B------:R-:W-:Y:S01]  /*1350*/  CCTL.IVALL ;  /* 0x00000000ff00798f */ /* 0x000fe20002000000 */
[----:B------:R-:W-:Y:S05]  /*1360*/  BRA `(.L_x_16) ;  /* 0x0000000000047947 */ /* 0x000fea0003800000 */
.L_x_15:
[----:B------:R-:W-:Y:S06]  /*1370*/  BAR.SYNC.DEFER_BLOCKING 0x0 ;  /* 0x0000000000007b1d */ /* 0x000fec0000010000 */
.L_x_16:
[----:B------:R-:W-:Y:S05]  /*1380*/  @!P2 BRA `(.L_x_17) ;  /* 0x000000380004a947 */ /* 0x000fea0003800000 */
[----:B------:R-:W-:-:S13]  /*1390*/  ISETP.GT.U32.AND P0, PT, R35, 0x1, PT ;  /* 0x000000012300780c */ /* 0x000fda0003f04070 */
[----:B------:R-:W-:Y:S05]  /*13a0*/  @P0 EXIT ;  /* 0x000000000000094d */ /* 0x000fea0003800000 */
.L_x_18:
[----:B------:R-:W-:-:S08]  /*13b0*/  NOP ;  /* 0x0000000000007918 */ /* 0x000fd00000000000 */
[----:B------:R-:W1:Y:S02]  /*13c0*/  USETMAXREG.TRY_ALLOC.CTAPOOL UP0, 0xe8 ;  /* 0x000000e8000079c8 */ /* 0x000e640008000600 */
[----:B-1----:R-:W-:-:S13]  /*13d0*/  PLOP3.LUT P0, PT, PT, PT, UP0, 0x80, 0x0 ;  /* 0x000000000000781c */ /* 0x002fda0003f0f008 */
[----:B------:R-:W-:Y:S05]  /*13e0*/  @!P0 BRA `(.L_x_18) ;  /* 0xfffffffc00f08947 */ /* 0x000fea000383ffff */
[----:B------:R-:W-:-:S13]  /*13f0*/  LOP3.LUT P0, RZ, R8, 0xff, RZ, 0xc0, !PT ;  /* 0x000000ff08ff7812 */ /* 0x000fda000780c0ff */
[----:B------:R-:W-:Y:S05]  /*1400*/  @!P0 EXIT ;  /* 0x000000000000894d */ /* 0x000fea0003800000 */
[----:B------:R-:W1:Y:S01]  /*1410*/  S2UR UR4, SR_CgaCtaId ;  /* 0x00000000000479c3 */ /* 0x000e620000008800 */
[----:B--2---:R-:W-:Y:S01]  /*1420*/  VIADD R14, R14, 0xffffffff ;  /* 0xffffffff0e0e7836 */ /* 0x004fe20000000000 */
[CC--:B------:R-:W-:Y:S01]  /*1430*/  LEA.HI R4, R0.reuse, R3.reuse, RZ, 0x2 ;  /* 0x0000000300047211 */ /* 0x0c0fe200078f10ff */
[----:B------:R-:W-:Y:S01]  /*1440*/  UMOV UR41, 0x400 ;  /* 0x0000040000297882 */ /* 0x000fe20000000000 */
[----:B------:R-:W-:Y:S01]  /*1450*/  LEA.HI R0, R0, R3, RZ, 0x5 ;  /* 0x0000000300007211 */ /* 0x000fe200078f28ff */
[----:B------:R-:W-:Y:S01]  /*1460*/  UISETP.LT.AND UP0, UPT, UR40, 0x1, UPT ;  /* 0x000000012800788c */ /* 0x000fe2000bf01270 */
[----:B------:R-:W-:Y:S01]  /*1470*/  R2UR UR42, R14 ;  /* 0x000000000e2a72ca */ /* 0x000fe200000e0000 */
[----:B------:R-:W-:Y:S01]  /*1480*/  ULDC UR6, c[0x0][0x284] ;  /* 0x0000a10000067ab9 */ /* 0x000fe20000000800 */
[--C-:B------:R-:W-:Y:S01]  /*1490*/  SHF.R.S32.HI R60, RZ, 0x2, R4.reuse ;  /* 0x00000002ff3c7819 */ /* 0x100fe20000011404 */
[----:B------:R-:W-:Y:S01]  /*14a0*/  USEL UR43, UR40, 0x1, UP0 ;  /* 0x00000001282b7887 */ /* 0x000fe20008000000 */
[----:B------:R-:W-:Y:S01]  /*14b0*/  SHF.R.S32.HI R5, RZ, 0x1f, R4 ;  /* 0x0000001fff057819 */ /* 0x000fe20000011404 */
[----:B------:R-:W-:Y:S01]  /*14c0*/  USHF.L.U32 UR46, UR40, 0x1, URZ ;  /* 0x00000001282e7899 */ /* 0x000fe2000800063f */
[----:B------:R-:W-:Y:S01]  /*14d0*/  LOP3.LUT R4, R4, 0xfffffffc, RZ, 0xc0, !PT ;  /* 0xfffffffc04047812 */ /* 0x000fe200078ec0ff */
[----:B------:R-:W-:Y:S01]  /*14e0*/  UIADD3 UR43, -UR43, UR40, URZ ;  /* 0x000000282b2b7290 */ /* 0x000fe2000fffe13f */
[----:B------:R-:W-:-:S02]  /*14f0*/  LEA.HI R5, R5, R60, RZ, 0x3 ;  /* 0x0000003c05057211 */ /* 0x000fc400078f18ff */
[----:B------:R-:W-:Y:S01]  /*1500*/  ISETP.NE.AND P0, PT, R14, RZ, PT ;  /* 0x000000ff0e00720c */ /* 0x000fe20003f05270 */
[----:B---3--:R-:W-:Y:S01]  /*1510*/  IMAD.IADD R59, R3, 0x1, -R4 ;  /* 0x00000001033b7824 */ /* 0x008fe200078e0a04 */
[----:B------:R-:W-:Y:S01]  /*1520*/  LOP3.LUT R5, R5, 0xfffffff8, RZ, 0xc0, !PT ;  /* 0xfffffff805057812 */ /* 0x000fe200078ec0ff */
[----:B------:R-:W-:Y:S01]  /*1530*/  USHF.L.U32 UR42, UR42, 0x3, URZ ;  /* 0x000000032a2a7899 */ /* 0x000fe2000800063f */
[----:B------:R-:W-:Y:S02]  /*1540*/  LOP3.LUT R72, R16, 0x1, RZ, 0xfc, !PT ;  /* 0x0000000110487812 */ /* 0x000fe400078efcff */
[----:B------:R-:W-:Y:S01]  /*1550*/  SEL R73, RZ, 0x1, P0 ;  /* 0x00000001ff497807 */ /* 0x000fe20000000000 */
[----:B------:R-:W-:Y:S01]  /*1560*/  IMAD.IADD R60, R60, 0x1, -R5 ;  /* 0x000000013c3c7824 */ /* 0x000fe200078e0a05 */
[----:B-1----:R-:W-:Y:S01]  /*1570*/  ULEA UR41, UR4, UR41, 0x18 ;  /* 0x0000002904297291 */ /* 0x002fe2000f8ec03f */
[----:B------:R-:W-:Y:S01]  /*1580*/  SHF.R.S32.HI R5, RZ, 0x5, R0 ;  /* 0x00000005ff057819 */ /* 0x000fe20000011400 */
[----:B------:R-:W-:-:S02]  /*1590*/  IMAD.U32 R63, RZ, RZ, UR42 ;  /* 0x0000002aff3f7e24 */ /* 0x000fc4000f8e00ff */
[----:B------:R-:W-:Y:S01]  /*15a0*/  UIADD3 UR47, UR41, 0x60, URZ ;  /* 0x00000060292f7890 */ /* 0x000fe2000fffe03f */
[--C-:B------:R-:W-:Y:S01]  /*15b0*/  SHF.R.S32.HI R61, RZ, 0x1f, R60.reuse ;  /* 0x0000001fff3d7819 */ /* 0x100fe2000001143c */
[----:B------:R-:W-:Y:S01]  /*15c0*/  UIADD3 UR4, UR41, 0x180, URZ ;  /* 0x0000018029047890 */ /* 0x000fe2000fffe03f */
[--C-:B------:R-:W-:Y:S01]  /*15d0*/  IMAD R66, R5, -0x10, -R60.reuse ;  /* 0xfffffff005427824 */ /* 0x100fe200078e0a3c */
[----:B------:R-:W-:Y:S01]  /*15e0*/  UIADD3 UR5, UR41, 0xa180, URZ ;  /* 0x0000a18029057890 */ /* 0x000fe2000fffe03f */
[----:B------:R-:W-:Y:S01]  /*15f0*/  LOP3.LUT R65, R63, 0x8, RZ, 0xc0, !PT ;  /* 0x000000083f417812 */ /* 0x000fe200078ec0ff */
[----:B------:R-:W-:Y:S01]  /*1600*/  USHF.R.U32.HI UR4, URZ, 0x4, UR4 ;  /* 0x000000043f047899 */ /* 0x000fe20008011604 */
[----:B------:R-:W-:Y:S01]  /*1610*/  IMAD.U32 R62, RZ, RZ, UR47 ;  /* 0x0000002fff3e7e24 */ /* 0x000fe2000f8e00ff */
[----:B------:R-:W-:Y:S01]  /*1620*/  USHF.R.U32.HI UR5, URZ, 0x4, UR5 ;  /* 0x000000043f057899 */ /* 0x000fe20008011605 */
[----:B------:R-:W-:Y:S01]  /*1630*/  IMAD.WIDE R60, R5, 0x10, R60 ;  /* 0x00000010053c7825 */ /* 0x000fe200078e023c */
[----:B------:R-:W-:Y:S01]  /*1640*/  ULOP3.LUT UR4, UR4, 0x3fff, URZ, 0xc0, !UPT ;  /* 0x00003fff04047892 */ /* 0x000fe2000f8ec03f */
[----:B------:R-:W-:Y:S01]  /*1650*/  LOP3.LUT R63, R63, 0x8, RZ, 0xc, !PT ;  /* 0x000000083f3f7812 */ /* 0x000fe200078e0cff */
[----:B------:R-:W-:Y:S01]  /*1660*/  ULOP3.LUT UR5, UR5, 0x3fff, URZ, 0xc0, !UPT ;  /* 0x00003fff05057892 */ /* 0x000fe2000f8ec03f */
[----:B------:R-:W-:Y:S01]  /*1670*/  VIADD R64, R62, UR42 ;  /* 0x0000002a3e407c36 */ /* 0x000fe20008000000 */
[----:B------:R-:W-:Y:S01]  /*1680*/  LOP3.LUT R65, R65, 0x18, RZ, 0x3c, !PT ;  /* 0x0000001841417812 */ /* 0x000fe200078e3cff */
[----:B------:R-:W-:Y:S01]  /*1690*/  VIADD R66, R66, UR6 ;  /* 0x0000000642427c36 */ /* 0x000fe20008000000 */
[----:B------:R-:W-:-:S02]  /*16a0*/  ULOP3.LUT UR44, UR4, 0x10000, URZ, 0xfc, !UPT ;  /* 0x00010000042c7892 */ /* 0x000fc4000f8efc3f */
[----:B------:R-:W-:-:S12]  /*16b0*/  ULOP3.LUT UR45, UR5, 0x10000, URZ, 0xfc, !UPT ;  /* 0x00010000052d7892 */ /* 0x000fd8000f8efc3f */
.L_x_102:
[----:B------:R-:W-:Y:S01]  /*16c0*/  SHF.L.U32 R3, R73, 0x1f, RZ ;  /* 0x0000001f49037819 */ /* 0x000fe200000006ff */
[----:B------:R-:W-:Y:S02]  /*16d0*/  ULDC UR4, c[0x0][0x28c] ;  /* 0x0000a30000047ab9 */ /* 0x000fe40000000800 */
[----:B------:R-:W-:Y:S01]  /*16e0*/  ISETP.LT.AND P1, PT, RZ, UR4, PT ;  /* 0x00000004ff007c0c */ /* 0x000fe2000bf21270 */
[----:B-1----:R-:W1:Y:S02]  /*16f0*/  SYNCS.PHASECHK.TRANS64.TRYWAIT P0, [R62+UR42], R3 ;  /* 0x000000033e0075a7 */ /* 0x002e64000800016a */
[----:B-1-34-:R-:W-:Y:S10]  /*1700*/  @!P0 BRA `(.L_x_19) ;  /* 0x00000044005c8947 */ /* 0x01aff40003800000 */
.L_x_125:
[----:B------:R-:W-:Y:S05]  /*1710*/  @P1 BRA `(.L_x_20) ;  /* 0x0000000000401947 */ /* 0x000fea0003800000 */
[----:B------:R-:W-:Y:S01]  /*1720*/  MOV R0, 0x0 ;  /* 0x0000000000007802 */ /* 0x000fe20000000f00 */
[----:B------:R-:W-:Y:S01]  /*1730*/  ULDC.64 UR4, c[0x4][0x68] ;  /* 0x01001a0000047ab9 */ /* 0x000fe20000000a00 */
[----:B------:R-:W-:Y:S01]  /*1740*/  ULDC.64 UR6, c[0x4][0x8] ;  /* 0x0100020000067ab9 */ /* 0x000fe20000000a00 */
[----:B------:R-:W-:Y:S01]  /*1750*/  IMAD.U32 R4, RZ, RZ, UR4 ;  /* 0x00000004ff047e24 */ /* 0x000fe2000f8e00ff */
[----:B------:R2:W3:Y:S01]  /*1760*/  LDC.64 R14, c[0x4][R0] ;  /* 0x01000000000e7b82 */ /* 0x0004e20000000a00 */
[----:B------:R-:W-:Y:S01]  /*1770*/  IMAD.U32 R5, RZ, RZ, UR5 ;  /* 0x00000005ff057e24 */ /* 0x000fe2000f8e00ff */
[----:B------:R-:W-:Y:S01]  /*1780*/  ULDC.64 UR4, c[0x4][0x70] ;  /* 0x01001c0000047ab9 */ /* 0x000fe20000000a00 */
[----:B------:R-:W-:Y:S02]  /*1790*/  IMAD.U32 R10, RZ, RZ, UR6 ;  /* 0x00000006ff0a7e24 */ /* 0x000fe4000f8e00ff */
[----:B------:R-:W-:Y:S02]  /*17a0*/  IMAD.U32 R6, RZ, RZ, UR4 ;  /* 0x00000004ff067e24 */ /* 0x000fe4000f8e00ff */
[----:B------:R-:W-:-:S02]  /*17b0*/  IMAD.U32 R7, RZ, RZ, UR5 ;  /* 0x00000005ff077e24 */ /* 0x000fc4000f8e00ff */
[----:B------:R-:W-:Y:S02]  /*17c0*/  IMAD.U32 R11, RZ, RZ, UR7 ;  /* 0x00000007ff0b7e24 */ /* 0x000fe4000f8e00ff */
[----:B------:R-:W-:Y:S02]  /*17d0*/  IMAD.MOV.U32 R8, RZ, RZ, 0x1e1 ;  /* 0x000001e1ff087424 */ /* 0x000fe400078e00ff */
[----:B0-----:R-:W-:Y:S02]  /*17e0*/  IMAD.MOV.U32 R12, RZ, RZ, 0x1 ;  /* 0x00000001ff0c7424 */ /* 0x001fe400078e00ff */
[----:B--2---:R-:W-:-:S07]  /*17f0*/  IMAD.MOV.U32 R13, RZ, RZ, RZ ;  /* 0x000000ffff0d7224 */ /* 0x004fce00078e00ff */
[----:B------:R-:W-:-:S07]  /*1800*/  LEPC R20, `(.L_x_20) ;  /* 0x000000001014794e */ /* 0x000fce0000000000 */
[----:B-1-3-5:R-:W-:Y:S05]  /*1810*/  CALL.ABS.NOINC R14 ;  /* 0x000000000e007343 */ /* 0x02afea0003c00000 */
.L_x_20:
[----:B------:R-:W-:-:S13]  /*1820*/  ISETP.NE.AND P0, PT, R72, 0x3, PT ;  /* 0x000000034800780c */ /* 0x000fda0003f05270 */
[----:B------:R-:W-:Y:S05]  /*1830*/  @!P0 BRA `(.L_x_21) ;  /* 0x0000000000048947 */ /* 0x000fea0003800000 */
[----:B------:R-:W-:Y:S01]  /*1840*/  BPT.TRAP 0x1 ;  /* 0x000000040000795c */ /* 0x000fe20000300000 */
.L_x_21:
[----:B-1----:R-:W-:Y:S02]  /*1850*/  IMAD.U32 R3, RZ, RZ, UR38 ;  /* 0x00000026ff037e24 */ /* 0x002fe4000f8e00ff */
[----:B------:R-:W-:-:S03]  /*1860*/  IMAD.U32 R0, RZ, RZ, UR39 ;  /* 0x00000027ff007e24 */ /* 0x000fc6000f8e00ff */
[----:B------:R-:W-:Y:S02]  /*1870*/  LEA R3, R3, UR41, 0x3 ;  /* 0x0000002903037c11 */ /* 0x000fe4000f8e18ff */
[----:B------:R-:W-:-:S04]  /*1880*/  SHF.L.U32 R0, R0, 0x1f, RZ ;  /* 0x0000001f00007819 */ /* 0x000fc800000006ff */
[----:B------:R1:W2:Y:S01]  /*1890*/  SYNCS.PHASECHK.TRANS64.TRYWAIT P1, [R3+URZ], R0 ;  /* 0x00000000030075a7 */ /* 0x0002a2000802017f */
[----:B------:R-:W-:Y:S05]  /*18a0*/  @!P0 BRA `(.L_x_22) ;  /* 0x0000000000048947 */ /* 0x000fea0003800000 */
[----:B------:R-:W-:Y:S01]  /*18b0*/  BPT.TRAP 0x1 ;  /* 0x000000040000795c */ /* 0x000fe20000300000 */
.L_x_22:
[----:B--2---:R-:W-:Y:S05]  /*18c0*/  @P1 BRA `(.L_x_23) ;  /* 0x0000000000081947 */ /* 0x004fea0003800000 */
[----:B------:R-:W2:Y:S02]  /*18d0*/  SYNCS.PHASECHK.TRANS64.TRYWAIT P1, [R3+URZ], R0 ;  /* 0x00000000030075a7 */ /* 0x000ea4000802017f */
[----:B--2---:R-:W-:Y:S05]  /*18e0*/  @!P1 BRA `(.L_x_24) ;  /* 0x0000004000f89947 */ /* 0x004fea0003800000 */
.L_x_23:
[----:B------:R-:W-:Y:S05]  /*18f0*/  WARPSYNC.ALL ;  /* 0x0000000000007948 */ /* 0x000fea0003800000 */
[----:B------:R-:W-:Y:S01]  /*1900*/  ULEA UR8, UR38, UR44, 0x9 ;  /* 0x0000002c26087291 */ /* 0x000fe2000f8e483f */
[----:B------:R-:W-:Y:S01]  /*1910*/  WARPGROUP.ARRIVE ;  /* 0x00000000000079c5 */ /* 0x000fe20000000000 */
[----:B------:R-:W-:Y:S01]  /*1920*/  ULEA UR9, UR38, UR45, 0x9 ;  /* 0x0000002d26097291 */ /* 0x000fe2000f8e483f */
[----:B-12---:R-:W-:Y:S01]  /*1930*/  IMAD.U32 R0, RZ, RZ, UR43 ;  /* 0x0000002bff007e24 */ /* 0x006fe2000f8e00ff */
[----:B------:R-:W-:Y:S01]  /*1940*/  UMOV UR5, 0x40000040 ;  /* 0x4000004000057882 */ /* 0x000fe20000000000 */
[----:B------:R-:W-:-:S02]  /*1950*/  UMOV UR7, 0x40000040 ;  /* 0x4000004000077882 */ /* 0x000fc40000000000 */
[----:B------:R-:W-:Y:S01]  /*1960*/  UMOV UR4, UR8 ;  /* 0x0000000800047c82 */ /* 0x000fe20008000000 */
[----:B------:R-:W-:Y:S01]  /*1970*/  ISETP.GE.AND P1, PT, R0, 0x1, PT ;  /* 0x000000010000780c */ /* 0x000fe20003f26270 */
[----:B------:R-:W-:Y:S02]  /*1980*/  UMOV UR6, UR9 ;  /* 0x0000000900067c82 */ /* 0x000fe40008000000 */
[----:B------:R-:W-:Y:S01]  /*1990*/  HGMMA.64x64x16.F32.BF16 R24, gdesc[UR4], RZ, !UPT, gsb0 ;  /* 0x00e00000041879f0 */ /* 0x000fe2000c0018ff */
[----:B------:R-:W-:Y:S02]  /*19a0*/  UIADD3 UR4, UR8, 0x2, URZ ;  /* 0x0000000208047890 */ /* 0x000fe4000fffe03f */
[----:B------:R-:W-:Y:S01]  /*19b0*/  UIADD3 UR6, UR9, 0x2, URZ ;  /* 0x0000000209067890 */ /* 0x000fe2000fffe03f */
[----:B------:R-:W-:Y:S01]  /*19c0*/  UMOV UR5, 0x40000040 ;  /* 0x4000004000057882 */ /* 0x000fe20000000000 */
[----:B------:R-:W-:Y:S01]  /*19d0*/  UMOV UR7, 0x40000040 ;  /* 0x4000004000077882 */ /* 0x000fe20000000000 */
[----:B------:R-:W-:-:S02]  /*19e0*/  WARPGROUP.DEPBAR.LE gsb0, 0x0 ;  /* 0x00008000000079c5 */ /* 0x000fc40000010000 */
[----:B------:R-:W-:-:S06]  /*19f0*/  WARPGROUP.ARRIVE ;  /* 0x00000000000079c5 */ /* 0x000fcc0000000000 */
[----:B------:R-:W-:Y:S01]  /*1a00*/  HGMMA.64x64x16.F32.BF16 R24, gdesc[UR4], R24, gsb0 ;  /* 0x00e00000041879f0 */ /* 0x000fe20008001818 */
[----:B------:R-:W-:Y:S02]  /*1a10*/  UIADD3 UR4, UR8, 0x4, URZ ;  /* 0x0000000408047890 */ /* 0x000fe4000fffe03f */
[----:B------:R-:W-:Y:S01]  /*1a20*/  UIADD3 UR6, UR9, 0x4, URZ ;  /* 0x0000000409067890 */ /* 0x000fe2000fffe03f */
[----:B------:R-:W-:Y:S01]  /*1a30*/  UMOV UR5, 0x40000040 ;  /* 0x4000004000057882 */ /* 0x000fe20000000000 */
[----:B------:R-:W-:Y:S01]  /*1a40*/  UMOV UR7, 0x40000040 ;  /* 0x4000004000077882 */ /* 0x000fe20000000000 */
[----:B------:R-:W-:Y:S02]  /*1a50*/  WARPGROUP.DEPBAR.LE gsb0, 0x0 ;  /* 0x00008000000079c5 */ /* 0x000fe40000010000 */
        /* <DEDUP_REMOVED lines=8> */
[----:B------:R-:W-:Y:S03]  /*1ae0*/  HGMMA.64x64x16.F32.BF16 R24, gdesc[UR4], R24, gsb0 ;  /* 0x00e00000041879f0 */ /* 0x000fe60008001818 */
[----:B------:R-:W-:Y:S02]  /*1af0*/  WARPGROUP.DEPBAR.LE gsb0, 0x0 ;  /* 0x00008000000079c5 */ /* 0x000fe40000010000 */
[----:B------:R-:W-:Y:S05]  /*1b00*/  @!P1 BRA `(.L_x_25) ;  /* 0x0000000400149947 */ /* 0x000fea0003800000 */
[----:B------:R-:W-:Y:S01]  /*1b10*/  UIADD3 UR4, UR38, 0x1, URZ ;  /* 0x0000000126047890 */ /* 0x000fe2000fffe03f */
[----:B------:R-:W-:Y:S02]  /*1b20*/  IMAD.U32 R0, RZ, RZ, UR43 ;  /* 0x0000002bff007e24 */ /* 0x000fe4000f8e00ff */
[----:B------:R-:W-:Y:S01]  /*1b30*/  IMAD.U32 R3, RZ, RZ, UR38 ;  /* 0x00000026ff037e24 */ /* 0x000fe2000f8e00ff */
[----:B------:R-:W-:-:S04]  /*1b40*/  UISETP.NE.AND UP0, UPT, UR4, 0x5, UPT ;  /* 0x000000050400788c */ /* 0x000fc8000bf05270 */
[----:B------:R-:W-:Y:S02]  /*1b50*/  USEL UR5, URZ, 0x1, UP0 ;  /* 0x000000013f057887 */ /* 0x000fe40008000000 */
[----:B------:R-:W-:Y:S02]  /*1b60*/  USEL UR8, UR4, URZ, UP0 ;  /* 0x0000003f04087287 */ /* 0x000fe40008000000 */
[----:B------:R-:W-:-:S06]  /*1b70*/  ULOP3.LUT UR5, UR39, UR5, URZ, 0x3c, !UPT ;  /* 0x0000000527057292 */ /* 0x000fcc000f8e3c3f */
[----:B------:R-:W-:-:S07]  /*1b80*/  IMAD.U32 R6, RZ, RZ, UR5 ;  /* 0x00000005ff067e24 */ /* 0x000fce000f8e00ff */
.L_x_32:
[----:B------:R-:W-:Y:S05]  /*1b90*/  @!P0 BRA `(.L_x_26) ;  /* 0x0000000000048947 */ /* 0x000fea0003800000 */
[----:B------:R-:W-:Y:S01]  /*1ba0*/  BPT.TRAP 0x1 ;  /* 0x000000040000795c */ /* 0x000fe20000300000 */
.L_x_26:
[----:B------:R-:W-:Y:S01]  /*1bb0*/  ULEA UR4, UR8, UR41, 0x3 ;  /* 0x0000002908047291 */ /* 0x000fe2000f8e183f */
[----:B------:R-:W-:-:S08]  /*1bc0*/  SHF.L.U32 R4, R6, 0x1f, RZ ;  /* 0x0000001f06047819 */ /* 0x000fd000000006ff */
[----:B------:R1:W2:Y:S01]  /*1bd0*/  SYNCS.PHASECHK.TRANS64.TRYWAIT P1, [UR4], R4 ;  /* 0x00000004ff0075a7 */ /* 0x0002a20008020144 */
[----:B------:R-:W-:Y:S05]  /*1be0*/  @!P0 BRA `(.L_x_27) ;  /* 0x0000000000048947 */ /* 0x000fea0003800000 */
[----:B------:R-:W-:Y:S01]  /*1bf0*/  BPT.TRAP 0x1 ;  /* 0x000000040000795c */ /* 0x000fe20000300000 */
.L_x_27:
[----:B--2---:R-:W-:Y:S05]  /*1c00*/  @P1 BRA `(.L_x_28) ;  /* 0x0000000000081947 */ /* 0x004fea0003800000 */
[----:B------:R-:W2:Y:S02]  /*1c10*/  SYNCS.PHASECHK.TRANS64.TRYWAIT P1, [UR4], R4 ;  /* 0x00000004ff0075a7 */ /* 0x000ea40008020144 */
[----:B--2---:R-:W-:Y:S05]  /*1c20*/  @!P1 BRA `(.L_x_29) ;  /* 0x00000040003c9947 */ /* 0x004fea0003800000 */
.L_x_28:
[----:B------:R-:W-:Y:S01]  /*1c30*/  ULEA UR9, UR8, UR44, 0x9 ;  /* 0x0000002c08097291 */ /* 0x000fe2000f8e483f */
[----:B------:R-:W-:Y:S01]  /*1c40*/  WARPGROUP.ARRIVE ;  /* 0x00000000000079c5 */ /* 0x000fe20000000000 */
[----:B------:R-:W-:Y:S01]  /*1c50*/  ULEA UR10, UR8, UR45, 0x9 ;  /* 0x0000002d080a7291 */ /* 0x000fe2000f8e483f */
[----:B------:R-:W-:Y:S01]  /*1c60*/  UMOV UR5, 0x40000040 ;  /* 0x4000004000057882 */ /* 0x000fe20000000000 */
[----:B------:R-:W-:-:S03]  /*1c70*/  UMOV UR7, 0x40000040 ;  /* 0x4000004000077882 */ /* 0x000fc60000000000 */
[----:B------:R-:W-:Y:S02]  /*1c80*/  UMOV UR4, UR9 ;  /* 0x0000000900047c82 */ /* 0x000fe40008000000 */
[----:B------:R-:W-:Y:S02]  /*1c90*/  UMOV UR6, UR10 ;  /* 0x0000000a00067c82 */ /* 0x000fe40008000000 */
[----:B------:R-:W-:Y:S01]  /*1ca0*/  HGMMA.64x64x16.F32.BF16 R24, gdesc[UR4], R24, gsb0 ;  /* 0x00e00000041879f0 */ /* 0x000fe20008001818 */
        /* <DEDUP_REMOVED lines=23> */
[----:B------:R-:W-:Y:S01]  /*1e20*/  BPT.TRAP 0x1 ;  /* 0x000000040000795c */ /* 0x000fe20000300000 */
.L_x_30:
[----:B------:R-:W-:-:S13]  /*1e30*/  ISETP.NE.AND P1, PT, R67, RZ, PT ;  /* 0x000000ff4300720c */ /* 0x000fda0003f25270 */
[----:B-12---:R-:W-:-:S05]  /*1e40*/  @P1 LEA R4, R3, UR41, 0x3 ;  /* 0x0000002903041c11 */ /* 0x006fca000f8e18ff */
[----:B------:R-:W-:-:S05]  /*1e50*/  @P1 VIADD R5, R4, 0x28 ;  /* 0x0000002804051836 */ /* 0x000fca0000000000 */
[----:B------:R-:W-:-:S04]  /*1e60*/  @P1 PRMT R5, R56, 0x654, R5 ;  /* 0x0000065438051816 */ /* 0x000fc80000000005 */
[----:B------:R1:W-:Y:S01]  /*1e70*/  @P1 SYNCS.ARRIVE.TRANS64.RED.A1T0 RZ, [R5+URZ], RZ ;  /* 0x000000ff05ff19a7 */ /* 0x0003e2000810043f */
[----:B------:R-:W-:-:S13]  /*1e80*/  ISETP.GT.U32.AND P1, PT, R16, 0x1, PT ;  /* 0x000000011000780c */ /* 0x000fda0003f24070 */
[----:B-1----:R-:W-:Y:S05]  /*1e90*/  @P1 BRA `(.L_x_31) ;  /* 0x0000000000041947 */ /* 0x002fea0003800000 */
[----:B------:R-:W-:Y:S01]  /*1ea0*/  BPT.TRAP 0x1 ;  /* 0x000000040000795c */ /* 0x000fe20000300000 */
.L_x_31:
[----:B------:R-:W-:Y:S01]  /*1eb0*/  UIADD3 UR8, UR8, 0x1, URZ ;  /* 0x0000000108087890 */ /* 0x000fe2000fffe03f */
[C---:B------:R-:W-:Y:S01]  /*1ec0*/  ISETP.GT.AND P2, PT, R0.reuse, 0x1, PT ;  /* 0x000000010000780c */ /* 0x040fe20003f44270 */
[----:B------:R-:W-:Y:S02]  /*1ed0*/  VIADD R3, R3, 0x1 ;  /* 0x0000000103037836 */ /* 0x000fe40000000000 */
[----:B------:R-:W-:Y:S01]  /*1ee0*/  UISETP.NE.AND UP0, UPT, UR8, 0x5, UPT ;  /* 0x000000050800788c */ /* 0x000fe2000bf05270 */
[----:B------:R-:W-:Y:S02]  /*1ef0*/  VIADD R0, R0, 0xffffffff ;  /* 0xffffffff00007836 */ /* 0x000fe40000000000 */
[C---:B------:R-:W-:Y:S01]  /*1f00*/  ISETP.NE.AND P1, PT, R3.reuse, 0x5, PT ;  /* 0x000000050300780c */ /* 0x040fe20003f25270 */
[----:B------:R-:W-:Y:S02]  /*1f10*/  USEL UR4, URZ, 0x1, UP0 ;  /* 0x000000013f047887 */ /* 0x000fe40008000000 */
[----:B------:R-:W-:Y:S01]  /*1f20*/  USEL UR8, UR8, URZ, UP0 ;  /* 0x0000003f08087287 */ /* 0x000fe20008000000 */
[----:B------:R-:W-:-:S03]  /*1f30*/  SEL R3, R3, RZ, P1 ;  /* 0x000000ff03037207 */ /* 0x000fc60000800000 */
[----:B------:R-:W-:Y:S01]  /*1f40*/  LOP3.LUT R6, R6, UR4, RZ, 0x3c, !PT ;  /* 0x0000000406067c12 */ /* 0x000fe2000f8e3cff */
[----:B------:R-:W-:Y:S07]  /*1f50*/  @P2 BRA `(.L_x_32) ;  /* 0xfffffffc000c2947 */ /* 0x000fee000383ffff */
.L_x_25:
[----:B------:R-:W1:Y:S01]  /*1f60*/  LDC R0, c[0x0][0x28c] ;  /* 0x0000a300ff007b82 */ /* 0x000e620000000800 */
[----:B------:R2:W-:Y:S01]  /*1f70*/  SYNCS.ARRIVE.TRANS64.A1T0 RZ, [R63+UR47], RZ ;  /* 0x000000ff3fff79a7 */ /* 0x0005e2000810002f */
[----:B-1----:R-:W-:-:S13]  /*1f80*/  ISETP.GE.AND P1, PT, R0, 0x1, PT ;  /* 0x000000010000780c */ /* 0x002fda0003f26270 */
[----:B--2---:R-:W-:Y:S05]  /*1f90*/  @!P1 BRA `(.L_x_33) ;  /* 0x0000000000449947 */ /* 0x004fea0003800000 */
[----:B------:R-:W-:Y:S05]  /*1fa0*/  @!P0 BRA `(.L_x_34) ;  /* 0x0000000000048947 */ /* 0x000fea0003800000 */
[----:B------:R-:W-:Y:S01]  /*1fb0*/  BPT.TRAP 0x1 ;  /* 0x000000040000795c */ /* 0x000fe20000300000 */
.L_x_34:
[----:B------:R-:W-:-:S13]  /*1fc0*/  ISETP.NE.AND P0, PT, R67, RZ, PT ;  /* 0x000000ff4300720c */ /* 0x000fda0003f05270 */
[----:B------:R-:W-:-:S05]  /*1fd0*/  VOTEU.ANY UP0, P0 ;  /* 0x00000000003f7886 */ /* 0x000fca0000000100 */
[----:B------:R-:W-:-:S06]  /*1fe0*/  @UP0 UIADD3 UR4, UR43, UR38, URZ ;  /* 0x000000262b040290 */ /* 0x000fcc000fffe03f */
[----:B------:R-:W-:Y:S02]  /*1ff0*/  IMAD.U32 R4, RZ, RZ, UR4 ;  /* 0x00000004ff047e24 */ /* 0x000fe4000f8e00ff */
[----:B------:R-:W-:Y:S02]  /*2000*/  IMAD.U32 R3, RZ, RZ, UR4 ;  /* 0x00000004ff037e24 */ /* 0x000fe4000f8e00ff */
[----:B------:R-:W-:-:S05]  /*2010*/  @P0 IMAD.WIDE.U32 R4, R4, -0x33333333, RZ ;  /* 0xcccccccd04040825 */ /* 0x000fca00078e00ff */
[----:B------:R-:W-:-:S05]  /*2020*/  @P0 SHF.R.U32.HI R0, RZ, 0x2, R5 ;  /* 0x00000002ff000819 */ /* 0x000fca0000011605 */
[----:B------:R-:W-:-:S05]  /*2030*/  @P0 IMAD R0, R0, -0x5, R3 ;  /* 0xfffffffb00000824 */ /* 0x000fca00078e0203 */
[----:B------:R-:W-:-:S05]  /*2040*/  @P0 LEA R0, R0, UR41, 0x3 ;  /* 0x0000002900000c11 */ /* 0x000fca000f8e18ff */
[----:B------:R-:W-:-:S05]  /*2050*/  @P0 VIADD R3, R0, 0x28 ;  /* 0x0000002800030836 */ /* 0x000fca0000000000 */
[----:B------:R-:W-:-:S04]  /*2060*/  @P0 PRMT R3, R56, 0x654, R3 ;  /* 0x0000065438030816 */ /* 0x000fc80000000003 */
[----:B------:R1:W-:Y:S01]  /*2070*/  @P0 SYNCS.ARRIVE.TRANS64.RED.A1T0 RZ, [R3+URZ], RZ ;  /* 0x000000ff03ff09a7 */ /* 0x0003e2000810043f */
[----:B------:R-:W-:-:S13]  /*2080*/  ISETP.GT.U32.AND P0, PT, R16, 0x1, PT ;  /* 0x000000011000780c */ /* 0x000fda0003f04070 */
[----:B-1----:R-:W-:Y:S05]  /*2090*/  @P0 BRA `(.L_x_33) ;  /* 0x0000000000040947 */ /* 0x002fea0003800000 */
[----:B------:R-:W-:Y:S01]  /*20a0*/  BPT.TRAP 0x1 ;  /* 0x000000040000795c */ /* 0x000fe20000300000 */
.L_x_33:
[----:B------:R-:W-:Y:S01]  /*20b0*/  SHF.L.U32 R3, R73, 0x1f, RZ ;  /* 0x0000001f49037819 */ /* 0x000fe200000006ff */
[----:B------:R-:W-:Y:S01]  /*20c0*/  UIADD3 UR38, UR46, UR38, URZ ;  /* 0x000000262e267290 */ /* 0x000fe2000fffe03f */
[----:B------:R-:W1:Y:S01]  /*20d0*/  LDC R0, c[0x0][0x288] ;  /* 0x0000a200ff007b82 */ /* 0x000e620000000800 */
[----:B------:R-:W-:Y:S01]  /*20e0*/  UISETP.GE.U32.AND UP1, UPT, UR46, 0x5, UPT ;  /* 0x000000052e00788c */ /* 0x000fe2000bf26070 */
[----:B------:R-:W-:Y:S01]  /*20f0*/  IMAD.SHL.U32 R8, R59, 0x2, RZ ;  /* 0x000000023b087824 */ /* 0x000fe200078e00ff */
[----:B------:R-:W-:Y:S02]  /*2100*/  UISETP.GT.U32.AND UP0, UPT, UR38, 0x4, UPT ;  /* 0x000000042600788c */ /* 0x000fe4000bf04070 */
[----:B------:R-:W-:Y:S02]  /*2110*/  UIMAD.WIDE.U32 UR4, UR38, -0x33333333, URZ ;  /* 0xcccccccd260478a5 */ /* 0x000fe4000f8e003f */
[----:B------:R-:W-:Y:S01]  /*2120*/  UISETP.LT.U32.AND UP0, UPT, UR46, 0x5, UP0 ;  /* 0x000000052e00788c */ /* 0x000fe20008701070 */
[----:B------:R-:W2:Y:S01]  /*2130*/  SYNCS.PHASECHK.TRANS64.TRYWAIT P0, [R62+UR42+0x10], R3 ;  /* 0x000010033e0075a7 */ /* 0x000ea2000800016a */
[----:B------:R-:W-:Y:S01]  /*2140*/  USHF.R.U32.HI UR4, URZ, 0x2, UR5 ;  /* 0x000000023f047899 */ /* 0x000fe20008011605 */
[----:B------:R-:W-:Y:S01]  /*2150*/  SHF.R.S32.HI R9, RZ, 0x1f, R8 ;  /* 0x0000001fff097819 */ /* 0x000fe20000011408 */
[----:B------:R-:W-:-:S02]  /*2160*/  USEL UR6, URZ, 0x1, !UP0 ;  /* 0x000000013f067887 */ /* 0x000fc4000c000000 */
[----:B------:R-:W-:Y:S02]  /*2170*/  UIMAD UR38, UR4, -0x5, UR38 ;  /* 0xfffffffb042678a4 */ /* 0x000fe4000f8e0226 */
[----:B------:R-:W-:-:S04]  /*2180*/  ULOP3.LUT UR39, UR39, UR6, URZ, 0x3c, !UPT ;  /* 0x0000000627277292 */ /* 0x000fc8000f8e3c3f */
[----:B------:R-:W-:Y:S01]  /*2190*/  @UP1 ULOP3.LUT UR39, UR39, 0x1, UR4, 0x78, !UPT ;  /* 0x0000000127271892 */ /* 0x000fe2000f8e7804 */
[----:B-12---:R-:W-:Y:S11]  /*21a0*/  @!P0 BRA `(.L_x_35) ;  /* 0x0000003800f48947 */ /* 0x006ff60003800000 */
.L_x_126:
[----:B------:R-:W-:Y:S01]  /*21b0*/  IMAD.SHL.U32 R7, R19, 0x40, RZ ;  /* 0x0000004013077824 */ /* 0x000fe200078e00ff */
[----:B------:R-:W-:Y:S01]  /*21c0*/  ULDC UR6, c[0x0][0x284] ;  /* 0x0000a10000067ab9 */ /* 0x000fe20000000800 */
[----:B------:R-:W-:Y:S01]  /*21d0*/  IMAD.SHL.U32 R14, R22, 0x40, RZ ;  /* 0x00000040160e7824 */ /* 0x000fe200078e00ff */
[----:B------:R-:W-:Y:S01]  /*21e0*/  SHF.R.S32.HI R11, RZ, 0x1f, R2 ;  /* 0x0000001fff0b7819 */ /* 0x000fe20000011402 */
[----:B------:R-:W-:Y:S01]  /*21f0*/  ULDC.64 UR4, c[0x0][0x5d0] ;  /* 0x0001740000047ab9 */ /* 0x000fe20000000a00 */
[----:B------:R-:W-:Y:S01]  /*2200*/  ISETP.GE.AND P0, PT, R7, UR6, PT ;  /* 0x0000000607007c0c */ /* 0x000fe2000bf06270 */
[----:B------:R-:W-:Y:S01]  /*2210*/  IMAD.WIDE.U32 R4, R2, UR4, R8 ;  /* 0x0000000402047c25 */ /* 0x000fe2000f8e0008 */
[----:B------:R-:W-:Y:S02]  /*2220*/  SHF.R.S32.HI R15, RZ, 0x1f, R14 ;  /* 0x0000001fff0f7819 */ /* 0x000fe4000001140e */
[C---:B------:R-:W-:Y:S01]  /*2230*/  ISETP.GE.OR P0, PT, R14.reuse, R0, P0 ;  /* 0x000000000e00720c */ /* 0x040fe20000706670 */
[----:B-1----:R-:W-:Y:S01]  /*2240*/  IMAD R3, R11, UR4, RZ ;  /* 0x000000040b037c24 */ /* 0x002fe2000f8e02ff */
[----:B------:R-:W-:-:S03]  /*2250*/  IADD3 R4, P1, R14, R4, RZ ;  /* 0x000000040e047210 */ /* 0x000fc60007f3e0ff */
[----:B------:R-:W-:-:S05]  /*2260*/  IMAD R3, R2, UR5, R3 ;  /* 0x0000000502037c24 */ /* 0x000fca000f8e0203 */
[----:B------:R-:W-:-:S03]  /*2270*/  IADD3.X R5, R15, R5, R3, P1, !PT ;  /* 0x000000050f057210 */ /* 0x000fc60000ffe403 */
[----:B------:R-:W-:Y:S05]  /*2280*/  @P0 BRA `(.L_x_36) ;  /* 0x0000002000940947 */ /* 0x000fea0003800000 */
[----:B------:R-:W1:Y:S01]  /*2290*/  LDC.64 R76, c[0x0][0x5c8] ;  /* 0x00017200ff4c7b82 */ /* 0x000e620000000a00 */
[----:B-----5:R-:W-:Y:S01]  /*22a0*/  FSETP.NEU.AND P1, PT, R58, RZ, PT ;  /* 0x000000ff3a00720b */ /* 0x020fe20003f2d000 */
[----:B------:R-:W-:Y:S01]  /*22b0*/  IMAD R3, R59, -0x2, R0 ;  /* 0xfffffffe3b037824 */ /* 0x000fe200078e0200 */
[----:B------:R-:W-:Y:S01]  /*22c0*/  BSSY B0, `(.L_x_36) ;  /* 0x0000221000007945 */ /* 0x000fe20003800000 */
[----:B------:R-:W-:-:S04]  /*22d0*/  IMAD.WIDE R68, R19, 0x40, R60 ;  /* 0x0000004013447825 */ /* 0x000fc800078e023c */
[----:B------:R-:W-:Y:S02]  /*22e0*/  IMAD.IADD R3, R3, 0x1, -R14 ;  /* 0x0000000103037824 */ /* 0x000fe400078e0a0e */
[----:B------:R-:W-:-:S03]  /*22f0*/  IMAD.IADD R0, R66, 0x1, -R7 ;  /* 0x0000000142007824 */ /* 0x000fc600078e0a07 */
[----:B------:R-:W-:-:S04]  /*2300*/  ISETP.GT.AND P0, PT, R3, RZ, PT ;  /* 0x000000ff0300720c */ /* 0x000fc80003f04270 */
[----:B------:R-:W-:Y:S01]  /*2310*/  ISETP.GT.AND P3, PT, R0, RZ, P0 ;  /* 0x000000ff0000720c */ /* 0x000fe20000764270 */
[-C--:B-1----:R-:W-:Y:S02]  /*2320*/  IMAD R6, R69, R76.reuse, RZ ;  /* 0x0000004c45067224 */ /* 0x082fe400078e02ff */
[----:B------:R-:W-:-:S04]  /*2330*/  IMAD.WIDE.U32 R70, R68, R76, R4 ;  /* 0x0000004c44467225 */ /* 0x000fc800078e0004 */
[----:B------:R-:W-:-:S04]  /*2340*/  IMAD R5, R68, R77, R6 ;  /* 0x0000004d44057224 */ /* 0x000fc800078e0206 */
[----:B------:R-:W-:Y:S01]  /*2350*/  IMAD.IADD R83, R71, 0x1, R5 ;  /* 0x0000000147537824 */ /* 0x000fe200078e0205 */
[----:B------:R-:W-:Y:S06]  /*2360*/  @!P1 BRA `(.L_x_37) ;  /* 0x0000001400e09947 */ /* 0x000fec0003800000 */
[----:B------:R-:W1:Y:S01]  /*2370*/  LDC.64 R74, c[0x0][0x5b8] ;  /* 0x00016e00ff4a7b82 */ /* 0x000e620000000a00 */
[----:B------:R-:W-:-:S07]  /*2380*/  ULDC.64 UR4, c[0x0][0x5c0] ;  /* 0x0001700000047ab9 */ /* 0x000fce0000000a00 */
[----:B------:R-:W2:Y:S08]  /*2390*/  LDC.64 R78, c[0x0][0x5b0] ;  /* 0x00016c00ff4e7b82 */ /* 0x000eb00000000a00 */
[----:B------:R-:W0:Y:S01]  /*23a0*/  LDC.64 R80, c[0x0][0x5a8] ;  /* 0x00016a00ff507b82 */ /* 0x000e220000000a00 */
[-C--:B-1----:R-:W-:Y:S02]  /*23b0*/  IMAD R6, R11, R74.reuse, RZ ;  /* 0x0000004a0b067224 */ /* 0x082fe400078e02ff */
[----:B------:R-:W-:-:S04]  /*23c0*/  IMAD.WIDE.U32 R4, R2, R74, R8 ;  /* 0x0000004a02047225 */ /* 0x000fc800078e0008 */
[----:B------:R-:W-:Y:S01]  /*23d0*/  IMAD R71, R2, R75, R6 ;  /* 0x0000004b02477224 */ /* 0x000fe200078e0206 */
[----:B------:R-:W-:Y:S01]  /*23e0*/  IADD3 R10, P1, R14, R4, RZ ;  /* 0x000000040e0a7210 */ /* 0x000fe20007f3e0ff */
[----:B--2---:R-:W-:-:S03]  /*23f0*/  IMAD R4, R69, R78, RZ ;  /* 0x0000004e45047224 */ /* 0x004fc600078e02ff */
[----:B------:R-:W-:Y:S01]  /*2400*/  IADD3.X R11, R15, R5, R71, P1, !PT ;  /* 0x000000050f0b7210 */ /* 0x000fe20000ffe447 */
[C---:B------:R-:W-:Y:S02]  /*2410*/  IMAD R75, R68.reuse, R79, R4 ;  /* 0x0000004f444b7224 */ /* 0x040fe400078e0204 */
[----:B------:R-:W-:-:S04]  /*2420*/  IMAD.WIDE.U32 R4, R68, R78, R10 ;  /* 0x0000004e44047225 */ /* 0x000fc800078e000a */
[----:B------:R-:W-:Y:S01]  /*2430*/  IMAD.IADD R5, R5, 0x1, R75 ;  /* 0x0000000105057824 */ /* 0x000fe200078e024b */
[----:B0-----:R-:W-:-:S04]  /*2440*/  LEA R12, P1, R4, R80, 0x1 ;  /* 0x00000050040c7211 */ /* 0x001fc800078208ff */
[----:B------:R-:W-:-:S05]  /*2450*/  LEA.HI.X R13, R4, R81, R5, 0x1, P1 ;  /* 0x00000051040d7211 */ /* 0x000fca00008f0c05 */
[----:B------:R0:W2:Y:S01]  /*2460*/  @P3 LDG.E.LTC128B.U16 R19, desc[UR36][R12.64] ;  /* 0x000000240c133981 */ /* 0x0000a2000c1e1520 */
[----:B------:R-:W-:Y:S01]  /*2470*/  IMAD.WIDE.U32 R4, R68, R78, R14 ;  /* 0x0000004e44047225 */ /* 0x000fe200078e000e */
[----:B------:R-:W-:Y:S02]  /*2480*/  BSSY B1, `(.L_x_38) ;  /* 0x0000014000017945 */ /* 0x000fe40003800000 */
[----:B------:R-:W-:-:S04]  /*2490*/  IADD3 R20, P1, R8, R4, RZ ;  /* 0x0000000408147210 */ /* 0x000fc80007f3e0ff */
[----:B------:R-:W-:Y:S01]  /*24a0*/  IADD3.X R21, R9, R75, R5, P1, !PT ;  /* 0x0000004b09157210 */ /* 0x000fe20000ffe405 */
[----:B0-----:R-:W-:Y:S01]  /*24b0*/  IMAD.SHL.U32 R12, R78, 0x8, RZ ;  /* 0x000000084e0c7824 */ /* 0x001fe200078e00ff */
[----:B------:R-:W-:Y:S02]  /*24c0*/  LEA R6, P1, R70, UR4, 0x1 ;  /* 0x0000000446067c11 */ /* 0x000fe4000f8208ff */
[----:B------:R-:W-:Y:S01]  /*24d0*/  SHF.L.U64.HI R13, R78, 0x3, R79 ;  /* 0x000000034e0d7819 */ /* 0x000fe2000001024f */
[----:B------:R-:W-:-:S04]  /*24e0*/  IMAD.WIDE.U32 R20, R2, R74, R20 ;  /* 0x0000004a02147225 */ /* 0x000fc800078e0014 */
[----:B------:R-:W-:Y:S01]  /*24f0*/  IMAD.IADD R5, R71, 0x1, R21 ;  /* 0x0000000147057824 */ /* 0x000fe200078e0215 */
[----:B------:R-:W-:-:S04]  /*2500*/  LEA R4, P4, R20, R80, 0x1 ;  /* 0x0000005014047211 */ /* 0x000fc800078808ff */
[----:B------:R-:W-:Y:S01]  /*2510*/  LEA.HI.X R5, R20, R81, R5, 0x1, P4 ;  /* 0x0000005114057211 */ /* 0x000fe200020f0c05 */
[----:B--2---:R-:W-:-:S04]  /*2520*/  IMAD.U32 R7, R19, 0x10000, RZ ;  /* 0x0001000013077824 */ /* 0x004fc800078e00ff */
[----:B------:R-:W-:-:S04]  /*2530*/  FMUL R7, R7, R58 ;  /* 0x0000003a07077220 */ /* 0x000fc80000400000 */
[----:B------:R-:W-:Y:S01]  /*2540*/  FFMA R24, R24, R57, R7 ;  /* 0x0000003918187223 */ /* 0x000fe20000000007 */
[----:B------:R-:W-:Y:S02]  /*2550*/  LEA.HI.X R7, R70, UR5, R83, 0x1, P1 ;  /* 0x0000000546077c11 */ /* 0x000fe400088f0c53 */
[----:B------:R-:W-:Y:S02]  /*2560*/  ISETP.GT.AND P1, PT, R3, 0x1, PT ;  /* 0x000000010300780c */ /* 0x000fe40003f24270 */
[----:B------:R-:W-:Y:S02]  /*2570*/  F2FP.BF16.F32.PACK_AB R24, RZ, R24 ;  /* 0x00000018ff18723e */ /* 0x000fe400000010ff */
[----:B------:R-:W-:-:S03]  /*2580*/  ISETP.GT.AND P2, PT, R0, RZ, P1 ;  /* 0x000000ff0000720c */ /* 0x000fc60000f44270 */
[----:B------:R0:W-:Y:S10]  /*2590*/  @P3 STG.E.U16 desc[UR36][R6.64], R24 ;  /* 0x0000001806003986 */ /* 0x0001f4000c101524 */
[----:B------:R-:W-:Y:S05]  /*25a0*/  @!P2 BRA `(.L_x_39) ;  /* 0x000000000004a947 */ /* 0x000fea0003800000 */
[----:B------:R1:W5:Y:S02]  /*25b0*/  LDG.E.LTC128B.U16 R19, desc[UR36][R4.64+0x2] ;  /* 0x0000022404137981 */ /* 0x000364000c1e1520 */
.L_x_39:
[----:B------:R-:W-:Y:S05]  /*25c0*/  BSYNC B1 ;  /* 0x0000000000017941 */ /* 0x000fea0003800000 */
.L_x_38:
[----:B------:R-:W-:Y:S01]  /*25d0*/  IMAD.WIDE.U32 R68, R68, R78, R12 ;  /* 0x0000004e44447225 */ /* 0x000fe200078e000c */
[----:B------:R-:W-:-:S03]  /*25e0*/  ISETP.GT.AND P0, PT, R0, 0x8, P0 ;  /* 0x000000080000780c */ /* 0x000fc60000704270 */
[----:B-----5:R-:W-:Y:S01]  /*25f0*/  IMAD.U32 R21, R19, 0x10000, RZ ;  /* 0x0001000013157824 */ /* 0x020fe200078e00ff */
[----:B------:R-:W-:Y:S01]  /*2600*/  IADD3 R10, P3, R10, R68, RZ ;  /* 0x000000440a0a7210 */ /* 0x000fe20007f7e0ff */
[----:B------:R-:W-:Y:S02]  /*2610*/  IMAD.IADD R75, R75, 0x1, R69 ;  /* 0x000000014b4b7824 */ /* 0x000fe400078e0245 */
[----:B------:R-:W-:Y:S02]  /*2620*/  FMUL R12, R21, R58 ;  /* 0x0000003a150c7220 */ /* 0x000fe40000400000 */
[----:B------:R-:W-:Y:S02]  /*2630*/  IMAD.X R11, R75, 0x1, R11, P3 ;  /* 0x000000014b0b7824 */ /* 0x000fe400018e060b */
[----:B------:R-:W-:Y:S01]  /*2640*/  FFMA R25, R25, R57, R12 ;  /* 0x0000003919197223 */ /* 0x000fe2000000000c */
[----:B------:R-:W-:-:S04]  /*2650*/  LEA R12, P3, R10, R80, 0x1 ;  /* 0x000000500a0c7211 */ /* 0x000fc800078608ff */
[----:B------:R-:W-:Y:S02]  /*2660*/  F2FP.BF16.F32.PACK_AB R25, RZ, R25 ;  /* 0x00000019ff19723e */ /* 0x000fe400000010ff */
[----:B------:R-:W-:-:S03]  /*2670*/  LEA.HI.X R13, R10, R81, R11, 0x1, P3 ;  /* 0x000000510a0d7211 */ /* 0x000fc600018f0c0b */
[----:B------:R2:W-:Y:S04]  /*2680*/  @P2 STG.E.U16 desc[UR36][R6.64+0x2], R25 ;  /* 0x0000021906002986 */ /* 0x0005e8000c101524 */
[----:B------:R-:W3:Y:S01]  /*2690*/  @P0 LDG.E.LTC128B.U16 R19, desc[UR36][R12.64] ;  /* 0x000000240c130981 */ /* 0x000ee2000c1e1520 */
[----:B------:R-:W-:Y:S01]  /*26a0*/  IADD3 R14, P2, P3, R8, R68, R14 ;  /* 0x00000044080e7210 */ /* 0x000fe20007b5e00e */
[----:B------:R-:W-:Y:S01]  /*26b0*/  BSSY B1, `(.L_x_40) ;  /* 0x0000011000017945 */ /* 0x000fe20003800000 */
[----:B------:R-:W-:Y:S02]  /*26c0*/  ISETP.GT.AND P1, PT, R0, 0x8, P1 ;  /* 0x000000080000780c */ /* 0x000fe40000f24270 */
[----:B------:R-:W-:Y:S02]  /*26d0*/  IADD3.X R15, R9, R75, R15, P2, P3 ;  /* 0x0000004b090f7210 */ /* 0x000fe400017e640f */
[----:B------:R-:W-:-:S02]  /*26e0*/  SHF.L.U64.HI R9, R76, 0x4, R77 ;  /* 0x000000044c097819 */ /* 0x000fc4000001024d */
[----:B------:R-:W-:Y:S01]  /*26f0*/  LEA R10, P2, R76, R6, 0x4 ;  /* 0x000000064c0a7211 */ /* 0x000fe200078420ff */
[----:B------:R-:W-:-:S04]  /*2700*/  IMAD.WIDE.U32 R14, R2, R74, R14 ;  /* 0x0000004a020e7225 */ /* 0x000fc800078e000e */
[----:B------:R-:W-:Y:S01]  /*2710*/  IMAD.IADD R2, R71, 0x1, R15 ;  /* 0x0000000147027824 */ /* 0x000fe200078e020f */
[----:B------:R-:W-:Y:S01]  /*2720*/  LEA R8, P3, R14, R80, 0x1 ;  /* 0x000000500e087211 */ /* 0x000fe200078608ff */
[----:B---3--:R-:W-:-:S04]  /*2730*/  IMAD.U32 R11, R19, 0x10000, RZ ;  /* 0x00010000130b7824 */ /* 0x008fc800078e00ff */
[----:B------:R-:W-:-:S04]  /*2740*/  FMUL R11, R11, R58 ;  /* 0x0000003a0b0b7220 */ /* 0x000fc80000400000 */
[----:B------:R-:W-:-:S05]  /*2750*/  FFMA R11, R26, R57, R11 ;  /* 0x000000391a0b7223 */ /* 0x000fca000000000b */
[----:B------:R-:W-:Y:S01]  /*2760*/  F2FP.BF16.F32.PACK_AB R12, RZ, R11 ;  /* 0x0000000bff0c723e */ /* 0x000fe200000010ff */
[----:B------:R-:W-:Y:S01]  /*2770*/  IMAD.X R11, R9, 0x1, R7, P2 ;  /* 0x00000001090b7824 */ /* 0x000fe200010e0607 */
[----:B------:R-:W-:-:S04]  /*2780*/  LEA.HI.X R9, R14, R81, R2, 0x1, P3 ;  /* 0x000000510e097211 */ /* 0x000fc800018f0c02 */
[----:B------:R2:W-:Y:S01]  /*2790*/  @P0 STG.E.U16 desc[UR36][R10.64], R12 ;  /* 0x0000000c0a000986 */ /* 0x0005e2000c101524 */
[----:B------:R-:W-:Y:S05]  /*27a0*/  @!P1 BRA `(.L_x_41) ;  /* 0x0000000000049947 */ /* 0x000fea0003800000 */
[----:B------:R3:W5:Y:S02]  /*27b0*/  LDG.E.LTC128B.U16 R19, desc[UR36][R8.64+0x2] ;  /* 0x0000022408137981 */ /* 0x000764000c1e1520 */
.L_x_41:
[----:B------:R-:W-:Y:S05]  /*27c0*/  BSYNC B1 ;  /* 0x0000000000017941 */ /* 0x000fea0003800000 */
.L_x_40:
[----:B-----5:R-:W-:Y:S01]  /*27d0*/  IMAD.U32 R13, R19, 0x10000, RZ ;  /* 0x00010000130d7824 */ /* 0x020fe200078e00ff */
[----:B------:R-:W-:Y:S01]  /*27e0*/  ISETP.GT.AND P0, PT, R3, 0x8, PT ;  /* 0x000000080300780c */ /* 0x000fe20003f04270 */
[----:B------:R-:W-:Y:S02]  /*27f0*/  BSSY B1, `(.L_x_42) ;  /* 0x0000008000017945 */ /* 0x000fe40003800000 */
[----:B------:R-:W-:Y:S01]  /*2800*/  FMUL R2, R13, R58 ;  /* 0x0000003a0d027220 */ /* 0x000fe20000400000 */
[----:B------:R-:W-:-:S03]  /*2810*/  ISETP.GT.AND P2, PT, R0, RZ, P0 ;  /* 0x000000ff0000720c */ /* 0x000fc60000744270 */
[----:B------:R-:W-:-:S05]  /*2820*/  FFMA R2, R27, R57, R2 ;  /* 0x000000391b027223 */ /* 0x000fca0000000002 */
[----:B------:R-:W-:-:S05]  /*2830*/  F2FP.BF16.F32.PACK_AB R2, RZ, R2 ;  /* 0x00000002ff02723e */ /* 0x000fca00000010ff */
[----:B------:R4:W-:Y:S01]  /*2840*/  @P1 STG.E.U16 desc[UR36][R10.64+0x2], R2 ;  /* 0x000002020a001986 */ /* 0x0009e2000c101524 */
[----:B------:R-:W-:Y:S05]  /*2850*/  @!P2 BRA `(.L_x_43) ;  /* 0x000000000004a947 */ /* 0x000fea0003800000 */
[----:B------:R0:W5:Y:S02]  /*2860*/  LDG.E.LTC128B.U16 R19, desc[UR36][R4.64+0x10] ;  /* 0x0000102404137981 */ /* 0x000164000c1e1520 */
.L_x_43:
[----:B------:R-:W-:Y:S05]  /*2870*/  BSYNC B1 ;  /* 0x0000000000017941 */ /* 0x000fea0003800000 */
.L_x_42:
        /* <DEDUP_REMOVED lines=10> */
.L_x_45:
[----:B------:R-:W-:Y:S05]  /*2920*/  BSYNC B1 ;  /* 0x0000000000017941 */ /* 0x000fea0003800000 */
.L_x_44:
[----:B0----5:R-:W-:Y:S01]  /*2930*/  IMAD.U32 R13, R19, 0x10000, RZ ;  /* 0x00010000130d7824 */ /* 0x021fe200078e00ff */
[----:B------:R-:W-:Y:S01]  /*2940*/  ISETP.GT.AND P0, PT, R0, 0x8, P0 ;  /* 0x000000080000780c */ /* 0x000fe20000704270 */
[----:B------:R-:W-:Y:S02]  /*2950*/  BSSY B1, `(.L_x_46) ;  /* 0x0000007000017945 */ /* 0x000fe40003800000 */
[----:B----4-:R-:W-:-:S04]  /*2960*/  FMUL R2, R13, R58 ;  /* 0x0000003a0d027220 */ /* 0x010fc80000400000 */
[----:B------:R-:W-:-:S05]  /*2970*/  FFMA R2, R29, R57, R2 ;  /* 0x000000391d027223 */ /* 0x000fca0000000002 */
[----:B------:R-:W-:-:S05]  /*2980*/  F2FP.BF16.F32.PACK_AB R2, RZ, R2 ;  /* 0x00000002ff02723e */ /* 0x000fca00000010ff */
[----:B------:R0:W-:Y:S01]  /*2990*/  @P3 STG.E.U16 desc[UR36][R6.64+0x12], R2 ;  /* 0x0000120206003986 */ /* 0x0001e2000c101524 */
[----:B------:R-:W-:Y:S05]  /*29a0*/  @!P0 BRA `(.L_x_47) ;  /* 0x0000000000048947 */ /* 0x000fea0003800000 */
[----:B------:R4:W5:Y:S02]  /*29b0*/  LDG.E.LTC128B.U16 R19, desc[UR36][R8.64+0x10] ;  /* 0x0000102408137981 */ /* 0x000964000c1e1520 */
.L_x_47:
[----:B------:R-:W-:Y:S05]  /*29c0*/  BSYNC B1 ;  /* 0x0000000000017941 */ /* 0x000fea0003800000 */
.L_x_46:
[----:B-----5:R-:W-:Y:S01]  /*29d0*/  IMAD.U32 R13, R19, 0x10000, RZ ;  /* 0x00010000130d7824 */ /* 0x020fe200078e00ff */
[----:B------:R-:W-:Y:S01]  /*29e0*/  ISETP.GT.AND P1, PT, R0, 0x8, P1 ;  /* 0x000000080000780c */ /* 0x000fe20000f24270 */
[----:B------:R-:W-:Y:S02]  /*29f0*/  BSSY B1, `(.L_x_48) ;  /* 0x0000007000017945 */ /* 0x000fe40003800000 */
[----:B------:R-:W-:-:S04]  /*2a00*/  FMUL R13, R13, R58 ;  /* 0x0000003a0d0d7220 */ /* 0x000fc80000400000 */
[----:B------:R-:W-:-:S05]  /*2a10*/  FFMA R13, R30, R57, R13 ;  /* 0x000000391e0d7223 */ /* 0x000fca000000000d */
[----:B------:R-:W-:-:S05]  /*2a20*/  F2FP.BF16.F32.PACK_AB R13, RZ, R13 ;  /* 0x0000000dff0d723e */ /* 0x000fca00000010ff */
[----:B------:R0:W-:Y:S01]  /*2a30*/  @P0 STG.E.U16 desc[UR36][R10.64+0x10], R13 ;  /* 0x0000100d0a000986 */ /* 0x0001e2000c101524 */
[----:B------:R-:W-:Y:S05]  /*2a40*/  @!P1 BRA `(.L_x_49) ;  /* 0x0000000000049947 */ /* 0x000fea0003800000 */
[----:B------:R0:W5:Y:S02]  /*2a50*/  LDG.E.LTC128B.U16 R19, desc[UR36][R8.64+0x12] ;  /* 0x0000122408137981 */ /* 0x000164000c1e1520 */
.L_x_49:
[----:B------:R-:W-:Y:S05]  /*2a60*/  BSYNC B1 ;  /* 0x0000000000017941 */ /* 0x000fea0003800000 */
.L_x_48:
[----:B0----5:R-:W-:Y:S01]  /*2a70*/  IMAD.U32 R13, R19, 0x10000, RZ ;  /* 0x00010000130d7824 */ /* 0x021fe200078e00ff */
        /* <DEDUP_REMOVED lines=9> */
.L_x_51:
[----:B------:R-:W-:Y:S05]  /*2b10*/  BSYNC B1 ;  /* 0x0000000000017941 */ /* 0x000fea0003800000 */
.L_x_50:
        /* <DEDUP_REMOVED lines=10> */
.L_x_53:
[----:B------:R-:W-:Y:S05]  /*2bc0*/  BSYNC B1 ;  /* 0x0000000000017941 */ /* 0x000fea0003800000 */
.L_x_52:
[----:B0----5:R-:W-:Y:S01]  /*2bd0*/  IMAD.U32 R13, R19, 0x10000, RZ ;  /* 0x00010000130d7824 */ /* 0x021fe200078e00ff */
        /* <DEDUP_REMOVED lines=8> */
.L_x_55:
[----:B------:R-:W-:Y:S05]  /*2c60*/  BSYNC B1 ;  /* 0x0000000000017941 */ /* 0x000fea0003800000 */
.L_x_54:
        /* <DEDUP_REMOVED lines=9> */
.L_x_57:
[----:B------:R-:W-:Y:S05]  /*2d00*/  BSYNC B1 ;  /* 0x0000000000017941 */ /* 0x000fea0003800000 */
.L_x_56:
        /* <DEDUP_REMOVED lines=10> */
.L_x_59:
[----:B------:R-:W-:Y:S05]  /*2db0*/  BSYNC B1 ;  /* 0x0000000000017941 */ /* 0x000fea0003800000 */
.L_x_58:
        /* <DEDUP_REMOVED lines=10> */
.L_x_61:
[----:B------:R-:W-:Y:S05]  /*2e60*/  BSYNC B1 ;  /* 0x0000000000017941 */ /* 0x000fea0003800000 */
.L_x_60:
        /* <DEDUP_REMOVED lines=9> */
.L_x_63:
[----:B------:R-:W-:Y:S05]  /*2f00*/  BSYNC B1 ;  /* 0x0000000000017941 */ /* 0x000fea0003800000 */
.L_x_62:
        /* <DEDUP_REMOVED lines=9> */
.L_x_65:
[----:B------:R-:W-:Y:S05]  /*2fa0*/  BSYNC B1 ;  /* 0x0000000000017941 */ /* 0x000fea0003800000 */
.L_x_64:
        /* <DEDUP_REMOVED lines=10> */
.L_x_67:
[----:B------:R-:W-:Y:S05]  /*3050*/  BSYNC B1 ;  /* 0x0000000000017941 */ /* 0x000fea0003800000 */
.L_x_66:
        /* <DEDUP_REMOVED lines=10> */
.L_x_69:
[----:B------:R-:W-:Y:S05]  /*3100*/  BSYNC B1 ;  /* 0x0000000000017941 */ /* 0x000fea0003800000 */
.L_x_68:
        /* <DEDUP_REMOVED lines=9> */
.L_x_71:
[----:B------:R-:W-:Y:S05]  /*31a0*/  BSYNC B1 ;  /* 0x0000000000017941 */ /* 0x000fea0003800000 */
.L_x_70:
        /* <DEDUP_REMOVED lines=9> */
.L_x_73:
[----:B------:R-:W-:Y:S05]  /*3240*/  BSYNC B1 ;  /* 0x0000000000017941 */ /* 0x000fea0003800000 */
.L_x_72:
        /* <DEDUP_REMOVED lines=10> */
.L_x_75:
[----:B------:R-:W-:Y:S05]  /*32f0*/  BSYNC B1 ;  /* 0x0000000000017941 */ /* 0x000fea0003800000 */
.L_x_74:
        /* <DEDUP_REMOVED lines=10> */
.L_x_77:
[----:B------:R-:W-:Y:S05]  /*33a0*/  BSYNC B1 ;  /* 0x0000000000017941 */ /* 0x000fea0003800000 */
.L_x_76:
        /* <DEDUP_REMOVED lines=9> */
.L_x_79:
[----:B------:R-:W-:Y:S05]  /*3440*/  BSYNC B1 ;  /* 0x0000000000017941 */ /* 0x000fea0003800000 */
.L_x_78:
        /* <DEDUP_REMOVED lines=9> */
.L_x_81:
[----:B------:R-:W-:Y:S05]  /*34e0*/  BSYNC B1 ;  /* 0x0000000000017941 */ /* 0x000fea0003800000 */
.L_x_80:
        /* <DEDUP_REMOVED lines=10> */
.L_x_83:
[----:B------:R-:W-:Y:S05]  /*3590*/  BSYNC B1 ;  /* 0x0000000000017941 */ /* 0x000fea0003800000 */
.L_x_82:
        /* <DEDUP_REMOVED lines=10> */
.L_x_85:
[----:B------:R-:W-:Y:S05]  /*3640*/  BSYNC B1 ;  /* 0x0000000000017941 */ /* 0x000fea0003800000 */
.L_x_84:
        /* <DEDUP_REMOVED lines=9> */
.L_x_87:
[----:B------:R-:W-:Y:S05]  /*36e0*/  BSYNC B1 ;  /* 0x0000000000017941 */ /* 0x000fea0003800000 */
.L_x_86:
        /* <DEDUP_REMOVED lines=9> */
.L_x_89:
[----:B------:R-:W-:Y:S05]  /*3780*/  BSYNC B1 ;  /* 0x0000000000017941 */ /* 0x000fea0003800000 */
.L_x_88:
        /* <DEDUP_REMOVED lines=10> */
.L_x_91:
[----:B------:R-:W-:Y:S05]  /*3830*/  BSYNC B1 ;  /* 0x0000000000017941 */ /* 0x000fea0003800000 */
.L_x_90:
[----:B-----5:R-:W-:Y:S01]  /*3840*/  IMAD.U32 R13, R19, 0x10000, RZ ;  /* 0x00010000130d7824 */ /* 0x020fe200078e00ff */
[----:B------:R-:W-:Y:S01]  /*3850*/  ISETP.GT.AND P1, PT, R3, 0x39, PT ;  /* 0x000000390300780c */ /* 0x000fe20003f24270 */
[----:B0-----:R-:W-:Y:S01]  /*3860*/  @P2 IMAD.MOV.U32 R2, RZ, RZ, R6 ;  /* 0x000000ffff022224 */ /* 0x001fe200078e0006 */
[----:B------:R-:W-:Y:S01]  /*3870*/  BSSY B1, `(.L_x_92) ;  /* 0x0000009000017945 */ /* 0x000fe20003800000 */
[----:B------:R-:W-:Y:S01]  /*3880*/  FMUL R13, R13, R58 ;  /* 0x0000003a0d0d7220 */ /* 0x000fe20000400000 */
[----:B------:R-:W-:Y:S01]  /*3890*/  @P2 IMAD.MOV.U32 R3, RZ, RZ, R7 ;  /* 0x000000ffff032224 */ /* 0x000fe200078e0007 */
[----:B------:R-:W-:Y:S02]  /*38a0*/  ISETP.GT.AND P3, PT, R0, RZ, P1 ;  /* 0x000000ff0000720c */ /* 0x000fe40000f64270 */
[----:B------:R-:W-:-:S05]  /*38b0*/  FFMA R13, R52, R57, R13 ;  /* 0x00000039340d7223 */ /* 0x000fca000000000d */
[----:B------:R-:W-:-:S05]  /*38c0*/  F2FP.BF16.F32.PACK_AB R13, RZ, R13 ;  /* 0x0000000dff0d723e */ /* 0x000fca00000010ff */
[----:B------:R0:W-:Y:S01]  /*38d0*/  @P2 STG.E.U16 desc[UR36][R2.64+0x70], R13 ;  /* 0x0000700d02002986 */ /* 0x0001e2000c101524 */
[----:B------:R-:W-:Y:S05]  /*38e0*/  @!P3 BRA `(.L_x_93) ;  /* 0x000000000004b947 */ /* 0x000fea0003800000 */
[----:B------:R0:W5:Y:S02]  /*38f0*/  LDG.E.LTC128B.U16 R19, desc[UR36][R4.64+0x72] ;  /* 0x0000722404137981 */ /* 0x000164000c1e1520 */
.L_x_93:
[----:B------:R-:W-:Y:S05]  /*3900*/  BSYNC B1 ;  /* 0x0000000000017941 */ /* 0x000fea0003800000 */
.L_x_92:
        /* <DEDUP_REMOVED lines=9> */
.L_x_95:
[----:B------:R-:W-:Y:S05]  /*39a0*/  BSYNC B1 ;  /* 0x0000000000017941 */ /* 0x000fea0003800000 */
.L_x_94:
[----:B-----5:R-:W-:Y:S01]  /*39b0*/  IMAD.U32 R3, R19, 0x10000, RZ ;  /* 0x0001000013037824 */ /* 0x020fe200078e00ff */
[----:B------:R-:W-:Y:S01]  /*39c0*/  ISETP.GT.AND P1, PT, R0, 0x8, P1 ;  /* 0x000000080000780c */ /* 0x000fe20000f24270 */
[----:B0-----:R-:W-:Y:S01]  /*39d0*/  @P0 IMAD.MOV.U32 R2, RZ, RZ, R10 ;  /* 0x000000ffff020224 */ /* 0x001fe200078e000a */
[----:B------:R-:W-:Y:S01]  /*39e0*/  BSSY B1, `(.L_x_96) ;  /* 0x0000009000017945 */ /* 0x000fe20003800000 */
[----:B------:R-:W-:-:S04]  /*39f0*/  FMUL R3, R3, R58 ;  /* 0x0000003a03037220 */ /* 0x000fc80000400000 */
[----:B------:R-:W-:-:S05]  /*3a00*/  FFMA R3, R54, R57, R3 ;  /* 0x0000003936037223 */ /* 0x000fca0000000003 */
[----:B------:R-:W-:-:S04]  /*3a10*/  F2FP.BF16.F32.PACK_AB R3, RZ, R3 ;  /* 0x00000003ff03723e */ /* 0x000fc800000010ff */
[----:B-1----:R-:W-:Y:S01]  /*3a20*/  PRMT R4, R3, 0x7610, R4 ;  /* 0x0000761003047816 */ /* 0x002fe20000000004 */
[----:B------:R-:W-:-:S05]  /*3a30*/  @P0 IMAD.MOV.U32 R3, RZ, RZ, R11 ;  /* 0x000000ffff030224 */ /* 0x000fca00078e000b */
[----:B------:R0:W-:Y:S01]  /*3a40*/  @P0 STG.E.U16 desc[UR36][R2.64+0x70], R4 ;  /* 0x0000700402000986 */ /* 0x0001e2000c101524 */
[----:B------:R-:W-:Y:S05]  /*3a50*/  @!P1 BRA `(.L_x_97) ;  /* 0x0000000000049947 */ /* 0x000fea0003800000 */
[----:B------:R1:W5:Y:S02]  /*3a60*/  LDG.E.LTC128B.U16 R19, desc[UR36][R8.64+0x72] ;  /* 0x0000722408137981 */ /* 0x000364000c1e1520 */
.L_x_97:
[----:B------:R-:W-:Y:S05]  /*3a70*/  BSYNC B1 ;  /* 0x0000000000017941 */ /* 0x000fea0003800000 */
.L_x_96:
[----:B------:R-:W-:Y:S05]  /*3a80*/  @!P1 BRA `(.L_x_98) ;  /* 0x0000000800909947 */ /* 0x000fea0003800000 */
[----:B-----5:R-:W-:-:S04]  /*3a90*/  IMAD.U32 R19, R19, 0x10000, RZ ;  /* 0x0001000013137824 */ /* 0x020fc800078e00ff */
[----:B------:R-:W-:-:S04]  /*3aa0*/  FMUL R0, R19, R58 ;  /* 0x0000003a13007220 */ /* 0x000fc80000400000 */
[----:B------:R-:W-:-:S05]  /*3ab0*/  FFMA R0, R55, R57, R0 ;  /* 0x0000003937007223 */ /* 0x000fca0000000000 */
[----:B------:R-:W-:-:S05]  /*3ac0*/  F2FP.BF16.F32.PACK_AB R0, RZ, R0 ;  /* 0x00000000ff00723e */ /* 0x000fca00000010ff */
[----:B------:R0:W-:Y:S01]  /*3ad0*/  STG.E.U16 desc[UR36][R10.64+0x72], R0 ;  /* 0x000072000a007986 */ /* 0x0001e2000c101524 */
[----:B------:R-:W-:Y:S05]  /*3ae0*/  BRA `(.L_x_98) ;  /* 0x0000000800787947 */ /* 0x000fea0003800000 */
.L_x_37:
[----:B------:R-:W-:Y:S01]  /*3af0*/  ISETP.GT.AND P2, PT, R3, 0x1, PT ;  /* 0x000000010300780c */ /* 0x000fe20003f44270 */
[----:B------:R-:W-:Y:S01]  /*3b00*/  ULDC.64 UR4, c[0x0][0x5c0] ;  /* 0x0001700000047ab9 */ /* 0x000fe20000000a00 */
[-C--:B------:R-:W-:Y:S01]  /*3b10*/  FMUL R24, R24, R57.reuse ;  /* 0x0000003918187220 */ /* 0x080fe20000400000 */
[-C--:B------:R-:W-:Y:S01]  /*3b20*/  FMUL R25, R25, R57.reuse ;  /* 0x0000003919197220 */ /* 0x080fe20000400000 */
[----:B------:R-:W-:Y:S01]  /*3b30*/  ISETP.GT.AND P1, PT, R0, RZ, P2 ;  /* 0x000000ff0000720c */ /* 0x000fe20001724270 */
[-C--:B------:R-:W-:Y:S01]  /*3b40*/  FMUL R26, R26, R57.reuse ;  /* 0x000000391a1a7220 */ /* 0x080fe20000400000 */
[----:B------:R-:W-:Y:S01]  /*3b50*/  LEA R4, P4, R70, UR4, 0x1 ;  /* 0x0000000446047c11 */ /* 0x000fe2000f8808ff */
[-C--:B------:R-:W-:Y:S01]  /*3b60*/  FMUL R27, R27, R57.reuse ;  /* 0x000000391b1b7220 */ /* 0x080fe20000400000 */
[----:B------:R-:W-:Y:S01]  /*3b70*/  F2FP.BF16.F32.PACK_AB R24, RZ, R24 ;  /* 0x00000018ff18723e */ /* 0x000fe200000010ff */
[-C--:B------:R-:W-:Y:S01]  /*3b80*/  FMUL R28, R28, R57.reuse ;  /* 0x000000391c1c7220 */ /* 0x080fe20000400000 */
[----:B------:R-:W-:Y:S01]  /*3b90*/  LEA.HI.X R5, R70, UR5, R83, 0x1, P4 ;  /* 0x0000000546057c11 */ /* 0x000fe2000a0f0c53 */
[----:B------:R-:W-:Y:S01]  /*3ba0*/  FMUL R29, R29, R57 ;  /* 0x000000391d1d7220 */ /* 0x000fe20000400000 */
[----:B------:R-:W-:Y:S01]  /*3bb0*/  F2FP.BF16.F32.PACK_AB R25, RZ, R25 ;  /* 0x00000019ff19723e */ /* 0x000fe200000010ff */
[-C--:B------:R-:W-:Y:S01]  /*3bc0*/  FMUL R30, R30, R57.reuse ;  /* 0x000000391e1e7220 */ /* 0x080fe20000400000 */
[----:B------:R-:W-:Y:S01]  /*3bd0*/  ISETP.GT.AND P2, PT, R0, 0x8, P2 ;  /* 0x000000080000780c */ /* 0x000fe20001744270 */
[----:B------:R-:W-:Y:S01]  /*3be0*/  @P3 STG.E.U16 desc[UR36][R4.64], R24 ;  /* 0x0000001804003986 */ /* 0x000fe2000c101524 */
[C---:B------:R-:W-:Y:S01]  /*3bf0*/  SHF.L.U64.HI R77, R76.reuse, 0x4, R77 ;  /* 0x000000044c4d7819 */ /* 0x040fe2000001024d */
[-C--:B------:R-:W-:Y:S01]  /*3c00*/  FMUL R31, R31, R57.reuse ;  /* 0x000000391f1f7220 */ /* 0x080fe20000400000 */
[----:B------:R-:W-:Y:S01]  /*3c10*/  LEA R6, P3, R76, R4, 0x4 ;  /* 0x000000044c067211 */ /* 0x000fe200078620ff */
[----:B------:R-:W-:Y:S01]  /*3c20*/  @P1 STG.E.U16 desc[UR36][R4.64+0x2], R25 ;  /* 0x0000021904001986 */ /* 0x000fe2000c101524 */
[----:B------:R-:W-:Y:S01]  /*3c30*/  ISETP.GT.AND P1, PT, R0, 0x8, P0 ;  /* 0x000000080000780c */ /* 0x000fe20000724270 */
[----:B------:R-:W-:Y:S01]  /*3c40*/  FMUL R32, R32, R57 ;  /* 0x0000003920207220 */ /* 0x000fe20000400000 */
[----:B------:R-:W-:Y:S01]  /*3c50*/  F2FP.BF16.F32.PACK_AB R26, RZ, R26 ;  /* 0x0000001aff1a723e */ /* 0x000fe200000010ff */
[----:B------:R-:W-:Y:S01]  /*3c60*/  IMAD.X R7, R77, 0x1, R5, P3 ;  /* 0x000000014d077824 */ /* 0x000fe200018e0605 */
[----:B------:R-:W-:Y:S01]  /*3c70*/  F2FP.BF16.F32.PACK_AB R27, RZ, R27 ;  /* 0x0000001bff1b723e */ /* 0x000fe200000010ff */
[-C--:B------:R-:W-:Y:S01]  /*3c80*/  FMUL R33, R33, R57.reuse ;  /* 0x0000003921217220 */ /* 0x080fe20000400000 */
[----:B------:R-:W-:Y:S01]  /*3c90*/  ISETP.GT.AND P0, PT, R3, 0x8, PT ;  /* 0x000000080300780c */ /* 0x000fe20003f04270 */
[-C--:B------:R-:W-:Y:S01]  /*3ca0*/  FMUL R34, R34, R57.reuse ;  /* 0x0000003922227220 */ /* 0x080fe20000400000 */
[----:B------:R-:W-:Y:S01]  /*3cb0*/  F2FP.BF16.F32.PACK_AB R28, RZ, R28 ;  /* 0x0000001cff1c723e */ /* 0x000fe200000010ff */
[-C--:B------:R-:W-:Y:S01]  /*3cc0*/  FMUL R35, R35, R57.reuse ;  /* 0x0000003923237220 */ /* 0x080fe20000400000 */
[----:B------:R-:W-:Y:S01]  /*3cd0*/  ISETP.GT.AND P4, PT, R0, RZ, P0 ;  /* 0x000000ff0000720c */ /* 0x000fe20000784270 */
[----:B------:R-:W-:Y:S01]  /*3ce0*/  FMUL R36, R36, R57 ;  /* 0x0000003924247220 */ /* 0x000fe20000400000 */
[----:B------:R-:W-:Y:S01]  /*3cf0*/  F2FP.BF16.F32.PACK_AB R29, RZ, R29 ;  /* 0x0000001dff1d723e */ /* 0x000fe200000010ff */
[----:B------:R-:W-:Y:S01]  /*3d00*/  @P1 STG.E.U16 desc[UR36][R6.64], R26 ;  /* 0x0000001a06001986 */ /* 0x000fe2000c101524 */
[----:B------:R-:W-:Y:S01]  /*3d10*/  ISETP.GT.AND P1, PT, R0, 0x8, P0 ;  /* 0x000000080000780c */ /* 0x000fe20000724270 */
[-C--:B------:R-:W-:Y:S01]  /*3d20*/  FMUL R37, R37, R57.reuse ;  /* 0x0000003925257220 */ /* 0x080fe20000400000 */
[C---:B------:R-:W-:Y:S01]  /*3d30*/  ISETP.GT.AND P0, PT, R3.reuse, 0x10, PT ;  /* 0x000000100300780c */ /* 0x040fe20003f04270 */
[----:B------:R-:W-:Y:S01]  /*3d40*/  @P2 STG.E.U16 desc[UR36][R6.64+0x2], R27 ;  /* 0x0000021b06002986 */ /* 0x000fe2000c101524 */
[----:B------:R-:W-:Y:S01]  /*3d50*/  ISETP.GT.AND P2, PT, R3, 0x9, PT ;  /* 0x000000090300780c */ /* 0x000fe20003f44270 */
[-C--:B------:R-:W-:Y:S01]  /*3d60*/  FMUL R38, R38, R57.reuse ;  /* 0x0000003926267220 */ /* 0x080fe20000400000 */
[----:B------:R-:W-:Y:S01]  /*3d70*/  F2FP.BF16.F32.PACK_AB R30, RZ, R30 ;  /* 0x0000001eff1e723e */ /* 0x000fe200000010ff */
[-C--:B------:R-:W-:Y:S01]  /*3d80*/  FMUL R39, R39, R57.reuse ;  /* 0x0000003927277220 */ /* 0x080fe20000400000 */
[C---:B------:R-:W-:Y:S01]  /*3d90*/  ISETP.GT.AND P3, PT, R0.reuse, RZ, P2 ;  /* 0x000000ff0000720c */ /* 0x040fe20001764270 */
[----:B------:R-:W-:Y:S01]  /*3da0*/  @P4 STG.E.U16 desc[UR36][R4.64+0x10], R28 ;  /* 0x0000101c04004986 */ /* 0x000fe2000c101524 */
[----:B------:R-:W-:Y:S01]  /*3db0*/  ISETP.GT.AND P2, PT, R0, 0x8, P2 ;  /* 0x000000080000780c */ /* 0x000fe20001744270 */
[----:B------:R-:W-:Y:S01]  /*3dc0*/  FMUL R40, R40, R57 ;  /* 0x0000003928287220 */ /* 0x000fe20000400000 */
[----:B------:R-:W-:Y:S01]  /*3dd0*/  F2FP.BF16.F32.PACK_AB R31, RZ, R31 ;  /* 0x0000001fff1f723e */ /* 0x000fe200000010ff */
[-C--:B------:R-:W-:Y:S01]  /*3de0*/  FMUL R41, R41, R57.reuse ;  /* 0x0000003929297220 */ /* 0x080fe20000400000 */
[----:B------:R-:W-:Y:S01]  /*3df0*/  ISETP.GT.AND P4, PT, R0, RZ, P0 ;  /* 0x000000ff0000720c */ /* 0x000fe20000784270 */
[-C--:B------:R-:W-:Y:S01]  /*3e00*/  FMUL R42, R42, R57.reuse ;  /* 0x000000392a2a7220 */ /* 0x080fe20000400000 */
[----:B------:R-:W-:Y:S01]  /*3e10*/  F2FP.BF16.F32.PACK_AB R32, RZ, R32 ;  /* 0x00000020ff20723e */ /* 0x000fe200000010ff */
[----:B------:R-:W-:Y:S01]  /*3e20*/  FMUL R43, R43, R57 ;  /* 0x000000392b2b7220 */ /* 0x000fe20000400000 */
[----:B------:R-:W-:Y:S01]  /*3e30*/  F2FP.BF16.F32.PACK_AB R33, RZ, R33 ;  /* 0x00000021ff21723e */ /* 0x000fe200000010ff */
[-C--:B------:R-:W-:Y:S01]  /*3e40*/  FMUL R44, R44, R57.reuse ;  /* 0x000000392c2c7220 */ /* 0x080fe20000400000 */
[----:B------:R-:W-:Y:S01]  /*3e50*/  F2FP.BF16.F32.PACK_AB R34, RZ, R34 ;  /* 0x00000022ff22723e */ /* 0x000fe200000010ff */
[----:B------:R-:W-:Y:S01]  /*3e60*/  @P3 STG.E.U16 desc[UR36][R4.64+0x12], R29 ;  /* 0x0000121d04003986 */ /* 0x000fe2000c101524 */
[----:B------:R-:W-:Y:S01]  /*3e70*/  ISETP.GT.AND P3, PT, R3, 0x11, PT ;  /* 0x000000110300780c */ /* 0x000fe20003f64270 */
[----:B------:R-:W-:Y:S01]  /*3e80*/  FMUL R45, R45, R57 ;  /* 0x000000392d2d7220 */ /* 0x000fe20000400000 */
[----:B------:R-:W-:Y:S01]  /*3e90*/  F2FP.BF16.F32.PACK_AB R35, RZ, R35 ;  /* 0x00000023ff23723e */ /* 0x000fe200000010ff */
[----:B------:R-:W-:Y:S01]  /*3ea0*/  @P1 STG.E.U16 desc[UR36][R6.64+0x10], R30 ;  /* 0x0000101e06001986 */ /* 0x000fe2000c101524 */
[----:B------:R-:W-:Y:S01]  /*3eb0*/  ISETP.GT.AND P1, PT, R0, 0x8, P0 ;  /* 0x000000080000780c */ /* 0x000fe20000724270 */
[-C--:B------:R-:W-:Y:S01]  /*3ec0*/  FMUL R46, R46, R57.reuse ;  /* 0x000000392e2e7220 */ /* 0x080fe20000400000 */
[----:B------:R-:W-:Y:S01]  /*3ed0*/  ISETP.GT.AND P0, PT, R3, 0x18, PT ;  /* 0x000000180300780c */ /* 0x000fe20003f04270 */
[----:B------:R-:W-:Y:S01]  /*3ee0*/  @P2 STG.E.U16 desc[UR36][R6.64+0x12], R31 ;  /* 0x0000121f06002986 */ /* 0x000fe2000c101524 */
[C---:B------:R-:W-:Y:S01]  /*3ef0*/  ISETP.GT.AND P2, PT, R0.reuse, RZ, P3 ;  /* 0x000000ff0000720c */ /* 0x040fe20001f44270 */
[-C--:B------:R-:W-:Y:S01]  /*3f00*/  FMUL R47, R47, R57.reuse ;  /* 0x000000392f2f7220 */ /* 0x080fe20000400000 */
[C---:B------:R-:W-:Y:S01]  /*3f10*/  ISETP.GT.AND P3, PT, R0.reuse, 0x8, P3 ;  /* 0x000000080000780c */ /* 0x040fe20001f64270 */
[----:B------:R-:W-:Y:S01]  /*3f20*/  @P4 STG.E.U16 desc[UR36][R4.64+0x20], R32 ;  /* 0x0000202004004986 */ /* 0x000fe2000c101524 */
[----:B------:R-:W-:Y:S01]  /*3f30*/  ISETP.GT.AND P4, PT, R0, RZ, P0 ;  /* 0x000000ff0000720c */ /* 0x000fe20000784270 */
[-C--:B------:R-:W-:Y:S01]  /*3f40*/  FMUL R48, R48, R57.reuse ;  /* 0x0000003930307220 */ /* 0x080fe20000400000 */
[----:B------:R-:W-:Y:S01]  /*3f50*/  F2FP.BF16.F32.PACK_AB R36, RZ, R36 ;  /* 0x00000024ff24723e */ /* 0x000fe200000010ff */
[----:B------:R-:W-:Y:S01]  /*3f60*/  FMUL R49, R49, R57 ;  /* 0x0000003931317220 */ /* 0x000fe20000400000 */
[----:B------:R-:W-:Y:S01]  /*3f70*/  F2FP.BF16.F32.PACK_AB R37, RZ, R37 ;  /* 0x00000025ff25723e */ /* 0x000fe200000010ff */
[-C--:B------:R-:W-:Y:S01]  /*3f80*/  FMUL R50, R50, R57.reuse ;  /* 0x0000003932327220 */ /* 0x080fe20000400000 */
[----:B------:R-:W-:Y:S01]  /*3f90*/  F2FP.BF16.F32.PACK_AB R38, RZ, R38 ;  /* 0x00000026ff26723e */ /* 0x000fe200000010ff */
[----:B------:R-:W-:Y:S01]  /*3fa0*/  FMUL R51, R51, R57 ;  /* 0x0000003933337220 */ /* 0x000fe20000400000 */
[----:B------:R-:W-:Y:S01]  /*3fb0*/  F2FP.BF16.F32.PACK_AB R39, RZ, R39 ;  /* 0x00000027ff27723e */ /* 0x000fe200000010ff */
[----:B------:R-:W-:Y:S01]  /*3fc0*/  @P2 STG.E.U16 desc[UR36][R4.64+0x22], R33 ;  /* 0x0000222104002986 */ /* 0x000fe2000c101524 */
[----:B------:R-:W-:Y:S01]  /*3fd0*/  F2FP.BF16.F32.PACK_AB R40, RZ, R40 ;  /* 0x00000028ff28723e */ /* 0x000fe200000010ff */
        /* <DEDUP_REMOVED lines=10> */
[----:B------:R-:W-:Y:S01]  /*4080*/  @P4 STG.E.U16 desc[UR36][R4.64+0x30], R36 ;  /* 0x0000302404004986 */ /* 0x000fe2000c101524 */
[C---:B------:R-:W-:Y:S01]  /*4090*/  ISETP.GT.AND P2, PT, R0.reuse, RZ, P3 ;  /* 0x000000ff0000720c */ /* 0x040fe20001f44270 */
[----:B------:R-:W-:Y:S01]  /*40a0*/  FMUL R55, R55, R57 ;  /* 0x0000003937377220 */ /* 0x000fe20000400000 */
[----:B------:R-:W-:-:S02]  /*40b0*/  ISETP.GT.AND P4, PT, R0, 0x8, P3 ;  /* 0x000000080000780c */ /* 0x000fc40001f84270 */
[C---:B------:R-:W-:Y:S02]  /*40c0*/  ISETP.GT.AND P3, PT, R0.reuse, RZ, P0 ;  /* 0x000000ff0000720c */ /* 0x040fe40000764270 */
[----:B------:R-:W-:Y:S02]  /*40d0*/  ISETP.GT.AND P0, PT, R0, 0x8, P0 ;  /* 0x000000080000780c */ /* 0x000fe40000704270 */
[----:B------:R-:W-:Y:S02]  /*40e0*/  F2FP.BF16.F32.PACK_AB R43, RZ, R43 ;  /* 0x0000002bff2b723e */ /* 0x000fe400000010ff */
[----:B------:R-:W-:Y:S02]  /*40f0*/  F2FP.BF16.F32.PACK_AB R44, RZ, R44 ;  /* 0x0000002cff2c723e */ /* 0x000fe400000010ff */
[----:B------:R-:W-:Y:S01]  /*4100*/  F2FP.BF16.F32.PACK_AB R45, RZ, R45 ;  /* 0x0000002dff2d723e */ /* 0x000fe200000010ff */
[----:B------:R-:W-:Y:S01]  /*4110*/  @P2 STG.E.U16 desc[UR36][R4.64+0x32], R37 ;  /* 0x0000322504002986 */ /* 0x000fe2000c101524 */
[----:B------:R-:W-:-:S02]  /*4120*/  F2FP.BF16.F32.PACK_AB R46, RZ, R46 ;  /* 0x0000002eff2e723e */ /* 0x000fc400000010ff */
[----:B------:R-:W-:Y:S01]  /*4130*/  F2FP.BF16.F32.PACK_AB R47, RZ, R47 ;  /* 0x0000002fff2f723e */ /* 0x000fe200000010ff */
[----:B------:R-:W-:Y:S01]  /*4140*/  @P1 STG.E.U16 desc[UR36][R6.64+0x30], R38 ;  /* 0x0000302606001986 */ /* 0x000fe2000c101524 */
[C---:B------:R-:W-:Y:S02]  /*4150*/  ISETP.GT.AND P1, PT, R3.reuse, 0x28, PT ;  /* 0x000000280300780c */ /* 0x040fe40003f24270 */
[----:B------:R-:W-:Y:S01]  /*4160*/  F2FP.BF16.F32.PACK_AB R48, RZ, R48 ;  /* 0x00000030ff30723e */ /* 0x000fe200000010ff */
[----:B------:R-:W-:Y:S01]  /*4170*/  @P4 STG.E.U16 desc[UR36][R6.64+0x32], R39 ;  /* 0x0000322706004986 */ /* 0x000fe2000c101524 */
[----:B------:R-:W-:Y:S02]  /*4180*/  ISETP.GT.AND P4, PT, R3, 0x21, PT ;  /* 0x000000210300780c */ /* 0x000fe40003f84270 */
[----:B------:R-:W-:Y:S01]  /*4190*/  F2FP.BF16.F32.PACK_AB R49, RZ, R49 ;  /* 0x00000031ff31723e */ /* 0x000fe200000010ff */
[----:B------:R-:W-:Y:S01]  /*41a0*/  @P3 STG.E.U16 desc[UR36][R4.64+0x40], R40 ;  /* 0x0000402804003986 */ /* 0x000fe2000c101524 */
[----:B------:R-:W-:-:S02]  /*41b0*/  ISETP.GT.AND P2, PT, R0, RZ, P4 ;  /* 0x000000ff0000720c */ /* 0x000fc40002744270 */
[C---:B------:R-:W-:Y:S02]  /*41c0*/  ISETP.GT.AND P4, PT, R0.reuse, 0x8, P4 ;  /* 0x000000080000780c */ /* 0x040fe40002784270 */
        /* <DEDUP_REMOVED lines=12> */
[C---:B------:R-:W-:Y:S02]  /*4290*/  ISETP.GT.AND P2, PT, R0.reuse, RZ, P0 ;  /* 0x000000ff0000720c */ /* 0x040fe40000744270 */
[----:B------:R-:W-:Y:S01]  /*42a0*/  ISETP.GT.AND P0, PT, R0, 0x8, P0 ;  /* 0x000000080000780c */ /* 0x000fe20000704270 */
[----:B------:R-:W-:Y:S01]  /*42b0*/  @P3 STG.E.U16 desc[UR36][R4.64+0x50], R44 ;  /* 0x0000502c04003986 */ /* 0x000fe2000c101524 */
[----:B------:R-:W-:-:S04]  /*42c0*/  ISETP.GT.AND P3, PT, R3, 0x30, PT ;  /* 0x000000300300780c */ /* 0x000fc80003f64270 */
[C---:B------:R-:W-:Y:S02]  /*42d0*/  ISETP.GT.AND P4, PT, R0.reuse, RZ, P3 ;  /* 0x000000ff0000720c */ /* 0x040fe40001f84270 */
[----:B------:R-:W-:-:S03]  /*42e0*/  ISETP.GT.AND P3, PT, R0, 0x8, P3 ;  /* 0x000000080000780c */ /* 0x000fc60001f64270 */
[----:B------:R-:W-:Y:S01]  /*42f0*/  @P2 STG.E.U16 desc[UR36][R4.64+0x52], R45 ;  /* 0x0000522d04002986 */ /* 0x000fe2000c101524 */
[----:B------:R-:W-:-:S03]  /*4300*/  ISETP.GT.AND P2, PT, R3, 0x39, PT ;  /* 0x000000390300780c */ /* 0x000fc60003f44270 */
[----:B------:R-:W-:Y:S01]  /*4310*/  @P1 STG.E.U16 desc[UR36][R6.64+0x50], R46 ;  /* 0x0000502e06001986 */ /* 0x000fe2000c101524 */
[----:B------:R-:W-:-:S03]  /*4320*/  ISETP.GT.AND P1, PT, R3, 0x38, PT ;  /* 0x000000380300780c */ /* 0x000fc60003f24270 */
[----:B------:R-:W-:Y:S01]  /*4330*/  @P0 STG.E.U16 desc[UR36][R6.64+0x52], R47 ;  /* 0x0000522f06000986 */ /* 0x000fe2000c101524 */
[----:B------:R-:W-:-:S03]  /*4340*/  ISETP.GT.AND P0, PT, R3, 0x31, PT ;  /* 0x000000310300780c */ /* 0x000fc60003f04270 */
[----:B------:R-:W-:Y:S01]  /*4350*/  @P4 STG.E.U16 desc[UR36][R4.64+0x60], R48 ;  /* 0x0000603004004986 */ /* 0x000fe2000c101524 */
[C---:B------:R-:W-:Y:S02]  /*4360*/  ISETP.GT.AND P4, PT, R0.reuse, RZ, P0 ;  /* 0x000000ff0000720c */ /* 0x040fe40000784270 */
[----:B------:R-:W-:-:S11]  /*4370*/  ISETP.GT.AND P0, PT, R0, 0x8, P0 ;  /* 0x000000080000780c */ /* 0x000fd60000704270 */
[----:B------:R-:W-:Y:S02]  /*4380*/  @P4 IMAD.MOV.U32 R2, RZ, RZ, R4 ;  /* 0x000000ffff024224 */ /* 0x000fe400078e0004 */
[----:B------:R-:W-:-:S05]  /*4390*/  @P4 IMAD.MOV.U32 R3, RZ, RZ, R5 ;  /* 0x000000ffff034224 */ /* 0x000fca00078e0005 */
[----:B------:R1:W-:Y:S01]  /*43a0*/  @P4 STG.E.U16 desc[UR36][R2.64+0x62], R49 ;  /* 0x0000623102004986 */ /* 0x0003e2000c101524 */
[C---:B------:R-:W-:Y:S02]  /*43b0*/  ISETP.GT.AND P4, PT, R0.reuse, RZ, P2 ;  /* 0x000000ff0000720c */ /* 0x040fe40001784270 */
[----:B------:R-:W-:Y:S01]  /*43c0*/  ISETP.GT.AND P2, PT, R0, 0x8, P2 ;  /* 0x000000080000780c */ /* 0x000fe20001744270 */
[----:B-1----:R-:W-:Y:S02]  /*43d0*/  @P3 IMAD.MOV.U32 R2, RZ, RZ, R6 ;  /* 0x000000ffff023224 */ /* 0x002fe400078e0006 */
[----:B------:R-:W-:-:S05]  /*43e0*/  @P3 IMAD.MOV.U32 R3, RZ, RZ, R7 ;  /* 0x000000ffff033224 */ /* 0x000fca00078e0007 */
[----:B------:R1:W-:Y:S01]  /*43f0*/  @P3 STG.E.U16 desc[UR36][R2.64+0x60], R50 ;  /* 0x0000603202003986 */ /* 0x0003e2000c101524 */
[C---:B------:R-:W-:Y:S02]  /*4400*/  ISETP.GT.AND P3, PT, R0.reuse, RZ, P1 ;  /* 0x000000ff0000720c */ /* 0x040fe40000f64270 */
[----:B------:R-:W-:Y:S01]  /*4410*/  ISETP.GT.AND P1, PT, R0, 0x8, P1 ;  /* 0x000000080000780c */ /* 0x000fe20000f24270 */
[----:B-1----:R-:W-:Y:S02]  /*4420*/  @P0 IMAD.MOV.U32 R2, RZ, RZ, R6 ;  /* 0x000000ffff020224 */ /* 0x002fe400078e0006 */
[----:B------:R-:W-:-:S05]  /*4430*/  @P0 IMAD.MOV.U32 R3, RZ, RZ, R7 ;  /* 0x000000ffff030224 */ /* 0x000fca00078e0007 */
[----:B------:R1:W-:Y:S03]  /*4440*/  @P0 STG.E.U16 desc[UR36][R2.64+0x62], R51 ;  /* 0x0000623302000986 */ /* 0x0003e6000c101524 */
[----:B-1----:R-:W-:Y:S02]  /*4450*/  @P3 IMAD.MOV.U32 R2, RZ, RZ, R4 ;  /* 0x000000ffff023224 */ /* 0x002fe400078e0004 */
[----:B------:R-:W-:-:S05]  /*4460*/  @P3 IMAD.MOV.U32 R3, RZ, RZ, R5 ;  /* 0x000000ffff033224 */ /* 0x000fca00078e0005 */
[----:B------:R1:W-:Y:S04]  /*4470*/  @P3 STG.E.U16 desc[UR36][R2.64+0x70], R52 ;  /* 0x0000703402003986 */ /* 0x0003e8000c101524 */
[----:B------:R2:W-:Y:S01]  /*4480*/  @P4 STG.E.U16 desc[UR36][R4.64+0x72], R53 ;  /* 0x0000723504004986 */ /* 0x0005e2000c101524 */
[----:B-1----:R-:W-:Y:S02]  /*4490*/  @P1 IMAD.MOV.U32 R2, RZ, RZ, R6 ;  /* 0x000000ffff021224 */ /* 0x002fe400078e0006 */
[----:B------:R-:W-:-:S05]  /*44a0*/  @P1 IMAD.MOV.U32 R3, RZ, RZ, R7 ;  /* 0x000000ffff031224 */ /* 0x000fca00078e0007 */
[----:B------:R2:W-:Y:S04]  /*44b0*/  @P1 STG.E.U16 desc[UR36][R2.64+0x70], R54 ;  /* 0x0000703602001986 */ /* 0x0005e8000c101524 */
[----:B------:R2:W-:Y:S02]  /*44c0*/  @P2 STG.E.U16 desc[UR36][R6.64+0x72], R55 ;  /* 0x0000723706002986 */ /* 0x0005e4000c101524 */
.L_x_98:
[----:B------:R-:W-:Y:S05]  /*44d0*/  BSYNC B0 ;  /* 0x0000000000007941 */ /* 0x000fea0003800000 */
.L_x_36:
[----:B0-2---:R-:W2:Y:S01]  /*44e0*/  LDL.64 R2, [R1] ;  /* 0x0000000001027983 */ /* 0x005ea20000100a00 */
[----:B------:R-:W-:Y:S01]  /*44f0*/  ULDC.64 UR4, c[0x0][0x650] ;  /* 0x0001940000047ab9 */ /* 0x000fe20000000a00 */
[----:B------:R0:W-:Y:S01]  /*4500*/  SYNCS.ARRIVE.TRANS64.A1T0 RZ, [R65+UR47], RZ ;  /* 0x000000ff41ff79a7 */ /* 0x0001e2000810002f */
[----:B------:R-:W-:Y:S01]  /*4510*/  PRMT R0, RZ, 0x7610, R0 ;  /* 0x00007610ff007816 */ /* 0x000fe20000000000 */
[----:B-----5:R-:W-:Y:S02]  /*4520*/  IMAD.MOV.U32 R19, RZ, RZ, -0x1 ;  /* 0xffffffffff137424 */ /* 0x020fe400078e00ff */
[----:B------:R-:W-:Y:S01]  /*4530*/  IMAD.MOV.U32 R22, RZ, RZ, -0x1 ;  /* 0xffffffffff167424 */ /* 0x000fe200078e00ff */
[----:B--2---:R-:W-:-:S04]  /*4540*/  LEA R18, P0, R2, R18, 0x1 ;  /* 0x0000001202127211 */ /* 0x004fc800078008ff */
[----:B------:R-:W-:Y:S01]  /*4550*/  LEA.HI.X R17, R2, R17, R23, 0x1, P0 ;  /* 0x0000001102117211 */ /* 0x000fe200000f0c17 */
[----:B------:R-:W-:Y:S01]  /*4560*/  IMAD.MOV.U32 R2, RZ, RZ, -0x1 ;  /* 0xffffffffff027424 */ /* 0x000fe200078e00ff */
[----:B------:R-:W-:-:S04]  /*4570*/  ISETP.GE.U32.AND P0, PT, R18, UR4, PT ;  /* 0x0000000412007c0c */ /* 0x000fc8000bf06070 */
[----:B------:R-:W-:-:S13]  /*4580*/  ISETP.GE.U32.AND.EX P0, PT, R17, UR5, PT, P0 ;  /* 0x0000000511007c0c */ /* 0x000fda000bf06100 */
[----:B0-----:R-:W-:Y:S05]  /*4590*/  @P0 BRA `(.L_x_99) ;  /* 0x0000000400700947 */ /* 0x001fea0003800000 */
[----:B------:R-:W0:Y:S01]  /*45a0*/  S2R R10, SR_CTAID.X ;  /* 0x00000000000a7919 */ /* 0x000e220000002500 */
[----:B-1-34-:R-:W1:Y:S01]  /*45b0*/  LDC.64 R8, c[0x0][0x628] ;  /* 0x00018a00ff087b82 */ /* 0x01ae620000000a00 */
[----:B------:R-:W-:Y:S01]  /*45c0*/  ULDC UR4, c[0x0][0x150] ;  /* 0x0000540000047ab9 */ /* 0x000fe20000000800 */
[----:B------:R-:W-:Y:S01]  /*45d0*/  IMAD.MOV.U32 R6, RZ, RZ, R18 ;  /* 0x000000ffff067224 */ /* 0x000fe200078e0012 */
[----:B------:R-:W2:Y:S01]  /*45e0*/  S2R R20, SR_CTAID.Y ;  /* 0x0000000000147919 */ /* 0x000ea20000002600 */
[----:B------:R-:W-:-:S04]  /*45f0*/  IMAD.MOV.U32 R7, RZ, RZ, R17 ;  /* 0x000000ffff077224 */ /* 0x000fc800078e0011 */
[----:B------:R-:W3:Y:S08]  /*4600*/  LDC R15, c[0x0][0x144] ;  /* 0x00005100ff0f7b82 */ /* 0x000ef00000000800 */
[----:B------:R-:W4:Y:S08]  /*4610*/  LDC R0, c[0x0][0x630] ;  /* 0x00018c00ff007b82 */ /* 0x000f300000000800 */
[----:B------:R-:W2:Y:S01]  /*4620*/  LDC.64 R12, c[0x0][0x620] ;  /* 0x00018800ff0c7b82 */ /* 0x000ea20000000a00 */
[----:B-1----:R-:W-:-:S04]  /*4630*/  ISETP.NE.U32.AND P0, PT, R8, RZ, PT ;  /* 0x000000ff0800720c */ /* 0x002fc80003f05070 */
[----:B------:R-:W-:Y:S02]  /*4640*/  ISETP.NE.AND.EX P0, PT, R9, RZ, PT, P0 ;  /* 0x000000ff0900720c */ /* 0x000fe40003f05300 */
[----:B0-----:R-:W-:-:S05]  /*4650*/  I2FP.F32.U32 R2, R10 ;  /* 0x0000000a00027245 */ /* 0x001fca0000201000 */
[----:B------:R-:W-:-:S04]  /*4660*/  FMUL R2, R2, UR4 ;  /* 0x0000000402027c20 */ /* 0x000fc80008400000 */
[----:B------:R0:W1:Y:S02]  /*4670*/  F2I.U32.TRUNC.NTZ R14, R2 ;  /* 0x00000002000e7305 */ /* 0x000064000020f000 */
[----:B---34-:R-:W-:Y:S05]  /*4680*/  @!P0 BRA `(.L_x_100) ;  /* 0x0000000000288947 */ /* 0x018fea0003800000 */
[----:B------:R-:W3:Y:S02]  /*4690*/  LDC R3, c[0x0][0x634] ;  /* 0x00018d00ff037b82 */ /* 0x000ee40000000800 */
[----:B---3--:R-:W-:-:S05]  /*46a0*/  IADD3 R7, P0, R18, R3, RZ ;  /* 0x0000000312077210 */ /* 0x008fca0007f1e0ff */
[----:B------:R-:W-:-:S04]  /*46b0*/  IMAD.X R11, RZ, RZ, R17, P0 ;  /* 0x000000ffff0b7224 */ /* 0x000fc800000e0611 */
[----:B0-----:R-:W-:-:S04]  /*46c0*/  IMAD.WIDE.U32 R2, R11, R8, RZ ;  /* 0x000000080b027225 */ /* 0x001fc800078e00ff */
[----:B------:R-:W-:-:S04]  /*46d0*/  IMAD.WIDE.U32 R4, P0, R7, R9, R2 ;  /* 0x0000000907047225 */ /* 0x000fc80007800002 */
[----:B------:R-:W-:-:S04]  /*46e0*/  IMAD.WIDE.U32 R2, R7, R8, RZ ;  /* 0x0000000807027225 */ /* 0x000fc800078e00ff */
[----:B------:R-:W-:Y:S01]  /*46f0*/  IMAD.X R7, RZ, RZ, RZ, P0 ;  /* 0x000000ffff077224 */ /* 0x000fe200000e06ff */
[----:B------:R-:W-:Y:S01]  /*4700*/  IADD3 RZ, P0, R3, R4, RZ ;  /* 0x0000000403ff7210 */ /* 0x000fe20007f1e0ff */
[----:B------:R-:W-:-:S04]  /*4710*/  IMAD.MOV.U32 R6, RZ, RZ, R5 ;  /* 0x000000ffff067224 */ /* 0x000fc800078e0005 */
[----:B------:R-:W-:-:S08]  /*4720*/  IMAD.WIDE.U32.X R6, R11, R9, R6, P0 ;  /* 0x000000090b067225 */ /* 0x000fd000000e0406 */
.L_x_100:
[----:B------:R-:W3:Y:S01]  /*4730*/  LDC.64 R26, c[0x0][0x640] ;  /* 0x00019000ff1a7b82 */ /* 0x000ee20000000a00 */
[-C--:B------:R-:W-:Y:S01]  /*4740*/  SHF.R.U64 R11, R6, R0.reuse, R7 ;  /* 0x00000000060b7219 */ /* 0x080fe20000001207 */
[----:B------:R-:W-:Y:S01]  /*4750*/  IMAD.MOV.U32 R19, RZ, RZ, R17 ;  /* 0x000000ffff137224 */ /* 0x000fe200078e0011 */
[----:B------:R-:W-:Y:S01]  /*4760*/  SHF.R.U32.HI R0, RZ, R0, R7 ;  /* 0x00000000ff007219 */ /* 0x000fe20000011607 */
[----:B-1----:R-:W-:Y:S01]  /*4770*/  IMAD.MOV R14, RZ, RZ, -R14 ;  /* 0x000000ffff0e7224 */ /* 0x002fe200078e0a0e */
[----:B------:R-:W-:Y:S01]  /*4780*/  IADD3 R5, P0, RZ, -R11, RZ ;  /* 0x8000000bff057210 */ /* 0x000fe20007f1e0ff */
[----:B------:R-:W-:Y:S01]  /*4790*/  ULDC UR4, c[0x0][0x154] ;  /* 0x0000550000047ab9 */ /* 0x000fe20000000800 */
[----:B------:R-:W-:Y:S01]  /*47a0*/  IMAD.MOV.U32 R7, RZ, RZ, 0x1 ;  /* 0x00000001ff077424 */ /* 0x000fe200078e00ff */
[----:B------:R-:W1:Y:S01]  /*47b0*/  LDC R4, c[0x0][0x618] ;  /* 0x00018600ff047b82 */ /* 0x000e620000000800 */
[----:B------:R-:W-:Y:S02]  /*47c0*/  IMAD R22, R15, R14, R10 ;  /* 0x0000000e0f167224 */ /* 0x000fe400078e020a */
[----:B------:R-:W-:-:S04]  /*47d0*/  IMAD.X R3, RZ, RZ, ~R0, P0 ;  /* 0x000000ffff037224 */ /* 0x000fc800000e0e00 */
[-C--:B--2---:R-:W-:Y:S01]  /*47e0*/  IMAD R0, R3, R12.reuse, RZ ;  /* 0x0000000c03007224 */ /* 0x084fe200078e02ff */
[----:B------:R-:W2:Y:S01]  /*47f0*/  LDC R6, c[0x0][0x608] ;  /* 0x00018200ff067b82 */ /* 0x000ea20000000800 */
[----:B0-----:R-:W-:-:S04]  /*4800*/  IMAD.WIDE.U32 R2, R5, R12, R18 ;  /* 0x0000000c05027225 */ /* 0x001fc800078e0012 */
[----:B------:R-:W-:Y:S01]  /*4810*/  IMAD R5, R5, R13, R0 ;  /* 0x0000000d05057224 */ /* 0x000fe200078e0200 */
[----:B------:R-:W-:Y:S02]  /*4820*/  I2FP.F32.U32 R0, R20 ;  /* 0x0000001400007245 */ /* 0x000fe40000201000 */
[----:B------:R-:W0:Y:S01]  /*4830*/  LDC R24, c[0x0][0x658] ;  /* 0x00019600ff187b82 */ /* 0x000e220000000800 */
[----:B------:R-:W-:Y:S01]  /*4840*/  IMAD.IADD R3, R3, 0x1, R5 ;  /* 0x0000000103037824 */ /* 0x000fe200078e0205 */
[----:B---3--:R-:W-:Y:S01]  /*4850*/  ISETP.NE.U32.AND P0, PT, R26, RZ, PT ;  /* 0x000000ff1a00720c */ /* 0x008fe20003f05070 */
[----:B------:R-:W-:Y:S01]  /*4860*/  FMUL R0, R0, UR4 ;  /* 0x0000000400007c20 */ /* 0x000fe20008400000 */
[----:B------:R-:W-:Y:S02]  /*4870*/  IMAD.MOV.U32 R5, RZ, RZ, -0x1 ;  /* 0xffffffffff057424 */ /* 0x000fe400078e00ff */
[----:B------:R-:W-:Y:S01]  /*4880*/  ISETP.NE.AND.EX P0, PT, R27, RZ, PT, P0 ;  /* 0x000000ff1b00720c */ /* 0x000fe20003f05300 */
[----:B------:R3:W4:Y:S01]  /*4890*/  F2I.U32.TRUNC.NTZ R12, R0 ;  /* 0x00000000000c7305 */ /* 0x000722000020f000 */
[----:B------:R-:W3:Y:S01]  /*48a0*/  LDC R15, c[0x0][0x148] ;  /* 0x00005200ff0f7b82 */ /* 0x000ee20000000800 */
[----:B-1----:R-:W-:-:S02]  /*48b0*/  SHF.R.U64 R10, R2, R4, R3 ;  /* 0x00000004020a7219 */ /* 0x002fc40000001203 */
[----:B------:R-:W-:-:S05]  /*48c0*/  SHF.R.U32.HI R3, RZ, R4, R3 ;  /* 0x00000004ff037219 */ /* 0x000fca0000011603 */
[----:B------:R-:W1:Y:S01]  /*48d0*/  LDC R14, c[0x0][0x600] ;  /* 0x00018000ff0e7b82 */ /* 0x000e620000000800 */
[-CC-:B--2---:R-:W-:Y:S02]  /*48e0*/  SHF.R.U64 R8, R10, R6.reuse, R3.reuse ;  /* 0x000000060a087219 */ /* 0x184fe40000001203 */
[----:B------:R-:W-:-:S05]  /*48f0*/  SHF.R.U32.HI R3, RZ, R6, R3 ;  /* 0x00000006ff037219 */ /* 0x000fca0000011603 */
[----:B------:R-:W2:Y:S01]  /*4900*/  LDC R21, c[0x0][0x648] ;  /* 0x00019200ff157b82 */ /* 0x000ea20000000800 */
[-CC-:B0-----:R-:W-:Y:S02]  /*4910*/  SHF.R.U64 R13, R8, R24.reuse, R3.reuse ;  /* 0x00000018080d7219 */ /* 0x181fe40000001203 */
[-C--:B------:R-:W-:Y:S02]  /*4920*/  SHF.L.U32 R5, R5, R24.reuse, RZ ;  /* 0x0000001805057219 */ /* 0x080fe400000006ff */
[-C--:B------:R-:W-:Y:S01]  /*4930*/  SHF.R.U32.HI R3, RZ, R24.reuse, R3 ;  /* 0x00000018ff037219 */ /* 0x080fe20000011603 */
[----:B------:R-:W-:Y:S01]  /*4940*/  IMAD.MOV.U32 R2, RZ, RZ, R13 ;  /* 0x000000ffff027224 */ /* 0x000fe200078e000d */
[----:B------:R-:W-:Y:S01]  /*4950*/  SHF.L.U32 R24, R7, R24, RZ ;  /* 0x0000001807187219 */ /* 0x000fe200000006ff */
[----:B------:R-:W0:Y:S01]  /*4960*/  LDC R25, c[0x0][0x638] ;  /* 0x00018e00ff197b82 */ /* 0x000e220000000800 */
[----:B------:R-:W-:-:S07]  /*4970*/  LOP3.LUT R19, RZ, R5, RZ, 0x33, !PT ;  /* 0x00000005ff137212 */ /* 0x000fce00078e33ff */
[----:B------:R-:W0:Y:S01]  /*4980*/  LDC R28, c[0x0][0x610] ;  /* 0x00018400ff1c7b82 */ /* 0x000e220000000800 */
[----:B----4-:R-:W-:Y:S05]  /*4990*/  @!P0 BRA `(.L_x_101) ;  /* 0x0000000000288947 */ /* 0x010fea0003800000 */
[----:B---3--:R-:W3:Y:S02]  /*49a0*/  LDC R0, c[0x0][0x64c] ;  /* 0x00019300ff007b82 */ /* 0x008ee40000000800 */
        /* <DEDUP_REMOVED lines=9> */
.L_x_101:
[----:B------:R-:W4:Y:S01]  /*4a40*/  LDC R4, c[0x0][0x65c] ;  /* 0x00019700ff047b82 */ /* 0x000f220000000800 */
[----:B--23--:R-:W-:Y:S01]  /*4a50*/  SHF.R.U64 R0, R2, R21, R3 ;  /* 0x0000001502007219 */ /* 0x00cfe20000001203 */
[----:B-1----:R-:W-:Y:S01]  /*4a60*/  VIADD R3, R14, 0xffffffff ;  /* 0xffffffff0e037836 */ /* 0x002fe20000000000 */
[----:B------:R-:W-:Y:S01]  /*4a70*/  LOP3.LUT R19, R8, R19, RZ, 0xc0, !PT ;  /* 0x0000001308137212 */ /* 0x000fe200078ec0ff */
[----:B------:R-:W-:Y:S02]  /*4a80*/  IMAD.MOV R12, RZ, RZ, -R12 ;  /* 0x000000ffff0c7224 */ /* 0x000fe400078e0a0c */
[----:B------:R-:W-:Y:S01]  /*4a90*/  IMAD.MOV R2, RZ, RZ, -R0 ;  /* 0x000000ffff027224 */ /* 0x000fe200078e0a00 */
[----:B------:R-:W-:Y:S01]  /*4aa0*/  LOP3.LUT R3, R10, R3, RZ, 0xc0, !PT ;  /* 0x000000030a037212 */ /* 0x000fe200078ec0ff */
[----:B------:R-:W-:Y:S02]  /*4ab0*/  IMAD R19, R24, R0, R19 ;  /* 0x0000000018137224 */ /* 0x000fe400078e0213 */
[----:B0-----:R-:W-:-:S04]  /*4ac0*/  IMAD R0, R2, R25, R13 ;  /* 0x0000001902007224 */ /* 0x001fc800078e020d */
[----:B------:R-:W-:Y:S01]  /*4ad0*/  IMAD R2, R0, R14, R3 ;  /* 0x0000000e00027224 */ /* 0x000fe200078e0203 */
[----:B----4-:R-:W-:Y:S01]  /*4ae0*/  ISETP.NE.AND P0, PT, R4, 0x1, PT ;  /* 0x000000010400780c */ /* 0x010fe20003f05270 */
[----:B------:R-:W-:-:S05]  /*4af0*/  IMAD.MOV.U32 R4, RZ, RZ, 0x1 ;  /* 0x00000001ff047424 */ /* 0x000fca00078e00ff */
[----:B------:R-:W-:-:S07]  /*4b00*/  PRMT R0, R4, 0x7610, R0 ;  /* 0x0000761004007816 */ /* 0x000fce0000000000 */
[----:B------:R-:W-:-:S04]  /*4b10*/  @P0 IMAD R22, R15, R12, R20 ;  /* 0x0000000c0f160224 */ /* 0x000fc800078e0214 */
[----:B------:R-:W-:-:S05]  /*4b20*/  IMAD R19, R19, R28, R22 ;  /* 0x0000001c13137224 */ /* 0x000fca00078e0216 */
[----:B------:R-:W-:Y:S02]  /*4b30*/  SEL R22, R2, R19, !P0 ;  /* 0x0000001302167207 */ /* 0x000fe40004000000 */
[----:B------:R-:W-:Y:S01]  /*4b40*/  SEL R19, R19, R2, !P0 ;  /* 0x0000000213137207 */ /* 0x000fe20004000000 */
[----:B------:R-:W-:-:S07]  /*4b50*/  IMAD.MOV.U32 R2, RZ, RZ, R11 ;  /* 0x000000ffff027224 */ /* 0x000fce00078e000b */
.L_x_99:
[----:B------:R-:W-:Y:S02]  /*4b60*/  LOP3.LUT P0, RZ, R0, 0xff, RZ, 0xc0, !PT ;  /* 0x000000ff00ff7812 */ /* 0x000fe4000780c0ff */
[----:B------:R-:W-:-:S11]  /*4b70*/  LOP3.LUT R73, R73, 0x1, RZ, 0x3c, !PT ;  /* 0x0000000149497812 */ /* 0x000fd600078e3cff */
[----:B------:R-:W-:Y:S05]  /*4b80*/  @P0 BRA `(.L_x_102) ;  /* 0xffffffc800cc0947 */ /* 0x000fea000383ffff */
[----:B------:R-:W-:Y:S05]  /*4b90*/  EXIT ;  /* 0x000000000000794d */ /* 0x000fea0003800000 */
.L_x_17:
[----:B------:R-:W-:-:S08]  /*4ba0*/  ISETP.NE.AND P0, PT, R5, RZ, PT ;  /* 0x000000ff0500720c */ /* 0x000fd00003f05270 */
[----:B0-2---:R-:W0:-:S00]  /*4bb0*/  USETMAXREG.DEALLOC.CTAPOOL 0x28 ;  /* 0x00000028000079c8 */ /* 0x005e0000080e0500 */
[----:B------:R-:W-:Y:S05]  /*4bc0*/  @P0 EXIT ;  /* 0x000000000000094d */ /* 0x000fea0003800000 */
[----:B0-----:R-:W-:Y:S01]  /*4bd0*/  LOP3.LUT P0, RZ, R8, 0xff, RZ, 0xc0, !PT ;  /* 0x000000ff08ff7812 */ /* 0x001fe2000780c0ff */
[----:B------:R-:W-:Y:S02]  /*4be0*/  IMAD.MOV.U32 R0, RZ, RZ, 0x1 ;  /* 0x00000001ff007424 */ /* 0x000fe400078e00ff */
[----:B------:R-:W-:-:S10]  /*4bf0*/  IMAD.MOV.U32 R8, RZ, RZ, RZ ;  /* 0x000000ffff087224 */ /* 0x000fd400078e00ff */
[----:B------:R-:W-:Y:S05]  /*4c00*/  @!P0 BRA `(.L_x_103) ;  /* 0x0000000c00388947 */ /* 0x000fea0003800000 */
[----:B------:R-:W0:Y:S01]  /*4c10*/  S2UR UR8, SR_CgaCtaId ;  /* 0x00000000000879c3 */ /* 0x000e220000008800 */
[----:B------:R-:W-:Y:S01]  /*4c20*/  LOP3.LUT P0, RZ, R4, 0x1f, RZ, 0xc0, !PT ;  /* 0x0000001f04ff7812 */ /* 0x000fe2000780c0ff */
[----:B------:R-:W-:Y:S01]  /*4c30*/  ULDC UR5, c[0x0][0x658] ;  /* 0x0001960000057ab9 */ /* 0x000fe20000000800 */
[----:B------:R-:W-:Y:S01]  /*4c40*/  UMOV UR6, 0xffffffff ;  /* 0xffffffff00067882 */ /* 0x000fe20000000000 */
[----:B------:R-:W-:Y:S01]  /*4c50*/  BSSY B0, `(.L_x_103) ;  /* 0x00000c9000007945 */ /* 0x000fe20003800000 */
[----:B------:R-:W-:Y:S01]  /*4c60*/  USHF.L.U32 UR6, UR6, UR5, URZ ;  /* 0x0000000506067299 */ /* 0x000fe2000800063f */
[C---:B------:R-:W-:Y:S01]  /*4c70*/  ISETP.NE.AND P2, PT, R3.reuse, RZ, PT ;  /* 0x000000ff0300720c */ /* 0x040fe20003f45270 */
[----:B------:R-:W-:Y:S01]  /*4c80*/  IMAD.MOV.U32 R9, RZ, RZ, 0x1 ;  /* 0x00000001ff097424 */ /* 0x000fe200078e00ff */
[----:B------:R-:W-:Y:S01]  /*4c90*/  ISETP.NE.OR P0, PT, R3, RZ, !P0 ;  /* 0x000000ff0300720c */ /* 0x000fe20004705670 */
[----:B------:R-:W-:Y:S01]  /*4ca0*/  IMAD.MOV.U32 R0, RZ, RZ, 0x1 ;  /* 0x00000001ff007424 */ /* 0x000fe200078e00ff */
[----:B------:R-:W-:Y:S01]  /*4cb0*/  LOP3.LUT R6, R16, 0x2, RZ, 0xfc, !PT ;  /* 0x0000000210067812 */ /* 0x000fe200078efcff */
[----:B------:R-:W-:Y:S01]  /*4cc0*/  IMAD.MOV.U32 R8, RZ, RZ, RZ ;  /* 0x000000ffff087224 */ /* 0x000fe200078e00ff */
[----:B------:R-:W-:Y:S01]  /*4cd0*/  ULDC UR4, c[0x0][0x600] ;  /* 0x0001800000047ab9 */ /* 0x000fe20000000800 */
[----:B------:R-:W-:Y:S01]  /*4ce0*/  UMOV UR7, 0x1 ;  /* 0x0000000100077882 */ /* 0x000fe20000000000 */
[----:B------:R-:W-:-:S02]  /*4cf0*/  UIADD3 UR22, UR40, 0x1, URZ ;  /* 0x0000000128167890 */ /* 0x000fc4000fffe03f */
[----:B------:R-:W-:Y:S02]  /*4d00*/  UIADD3 UR15, UR4, -0x1, URZ ;  /* 0xffffffff040f7890 */ /* 0x000fe4000fffe03f */
[----:B------:R-:W-:Y:S02]  /*4d10*/  USHF.L.U32 UR17, UR7, UR5, URZ ;  /* 0x0000000507117299 */ /* 0x000fe4000800063f */
[----:B------:R-:W-:Y:S01]  /*4d20*/  ULOP3.LUT UR16, URZ, UR6, URZ, 0x33, !UPT ;  /* 0x000000063f107292 */ /* 0x000fe2000f8e333f */
[----:B------:R-:W-:Y:S01]  /*4d30*/  ULDC.64 UR20, c[0x0][0x198] ;  /* 0x0000660000147ab9 */ /* 0x000fe20000000a00 */
[----:B0-----:R-:W-:-:S10]  /*4d40*/  IMAD.U32 R7, RZ, RZ, UR8 ;  /* 0x00000008ff077e24 */ /* 0x001fd4000f8e00ff */
.L_x_115:
[----:B------:R-:W-:-:S03]  /*4d50*/  UMOV UR4, 0xffffffff ;  /* 0xffffffff00047882 */ /* 0x000fc60000000000 */
[----:B------:R-:W-:Y:S05]  /*4d60*/  BRA.DIV UR4, `(.L_x_104) ;  /* 0x0000001204187947 */ /* 0x000fea000b800000 */
[----:B------:R-:W-:-:S13]  /*4d70*/  ELECT P6, URZ, PT ;  /* 0x00000000003f782f */ /* 0x000fda00038c0000 */
.L_x_129:
[----:B------:R-:W0:Y:S01]  /*4d80*/  LDC R3, c[0x0][0x28c] ;  /* 0x0000a300ff037b82 */ /* 0x000e220000000800 */
[----:B------:R-:W-:Y:S01]  /*4d90*/  BSSY B1, `(.L_x_105) ;  /* 0x000003c000017945 */ /* 0x000fe20003800000 */
[----:B0-----:R-:W-:-:S13]  /*4da0*/  ISETP.LT.OR P6, PT, R3, 0x1, !P6 ;  /* 0x000000010300780c */ /* 0x001fda00077c1670 */
[----:B------:R-:W-:Y:S05]  /*4db0*/  @P6 BRA `(.L_x_106) ;  /* 0x0000000000e46947 */ /* 0x000fea0003800000 */
[----:B------:R-:W-:Y:S02]  /*4dc0*/  IMAD R7, R19, 0x2, R7 ;  /* 0x0000000213077824 */ /* 0x000fe400078e0207 */
[----:B------:R-:W-:Y:S02]  /*4dd0*/  IMAD.SHL.U32 R22, R22, 0x40, RZ ;  /* 0x0000004016167824 */ /* 0x000fe400078e00ff */
[----:B------:R-:W-:Y:S02]  /*4de0*/  IMAD.MOV.U32 R14, RZ, RZ, RZ ;  /* 0x000000ffff0e7224 */ /* 0x000fe400078e00ff */
[----:B------:R-:W-:Y:S02]  /*4df0*/  IMAD.U32 R15, RZ, RZ, UR22 ;  /* 0x00000016ff0f7e24 */ /* 0x000fe4000f8e00ff */
[----:B------:R-:W-:Y:S02]  /*4e00*/  IMAD.MOV.U32 R3, RZ, RZ, R0 ;  /* 0x000000ffff037224 */ /* 0x000fe400078e0000 */
[----:B------:R-:W-:-:S02]  /*4e10*/  IMAD.MOV.U32 R4, RZ, RZ, R8 ;  /* 0x000000ffff047224 */ /* 0x000fc400078e0008 */
[----:B------:R-:W-:-:S07]  /*4e20*/  IMAD.SHL.U32 R11, R7, 0x20, RZ ;  /* 0x00000020070b7824 */ /* 0x000fce00078e00ff */
.L_x_110:
[----:B------:R-:W0:Y:S01]  /*4e30*/  S2UR UR4, SR_CgaCtaId ;  /* 0x00000000000479c3 */ /* 0x000e220000008800 */
[----:B------:R-:W-:Y:S02]  /*4e40*/  MOV R10, 0x400 ;  /* 0x00000400000a7802 */ /* 0x000fe40000000f00 */
[----:B------:R-:W-:Y:S01]  /*4e50*/  SHF.L.U32 R5, R3, 0x1f, RZ ;  /* 0x0000001f03057819 */ /* 0x000fe200000006ff */
[----:B0-----:R-:W-:-:S05]  /*4e60*/  IMAD.U32 R7, RZ, RZ, UR4 ;  /* 0x00000004ff077e24 */ /* 0x001fca000f8e00ff */
[----:B------:R-:W-:Y:S02]  /*4e70*/  LEA R13, R7, R10, 0x18 ;  /* 0x0000000a070d7211 */ /* 0x000fe400078ec0ff */
[----:B------:R-:W0:Y:S03]  /*4e80*/  @!P2 LDC R10, c[0x0][0x500] ;  /* 0x00014000ff0aab82 */ /* 0x000e260000000800 */
[----:B------:R-:W-:-:S04]  /*4e90*/  IMAD R12, R4, 0x8, R13 ;  /* 0x00000008040c7824 */ /* 0x000fc800078e020d */
[----:B------:R-:W1:Y:S02]  /*4ea0*/  SYNCS.PHASECHK.TRANS64.TRYWAIT P1, [R12+URZ+0x28], R5 ;  /* 0x000028050c0075a7 */ /* 0x000e64000802017f */
[----:B-1----:R-:W-:Y:S05]  /*4eb0*/  @!P1 BRA `(.L_x_107) ;  /* 0x0000000c00e49947 */ /* 0x002fea0003800000 */
.L_x_130:
[----:B-1----:R-:W-:Y:S01]  /*4ec0*/  PRMT R5, R6, 0x9910, RZ ;  /* 0x0000991006057816 */ /* 0x002fe200000000ff */
[----:B0-----:R0:W-:Y:S03]  /*4ed0*/  @!P2 SYNCS.ARRIVE.TRANS64 RZ, [R12+URZ], R10 ;  /* 0x0000000a0cffa9a7 */ /* 0x0011e6000800003f */
[----:B------:R-:W-:-:S13]  /*4ee0*/  ISETP.NE.AND P1, PT, R5, 0x2, PT ;  /* 0x000000020500780c */ /* 0x000fda0003f25270 */
[----:B0-----:R-:W-:Y:S05]  /*4ef0*/  @P1 BRA `(.L_x_108) ;  /* 0x0000000000041947 */ /* 0x001fea0003800000 */
[----:B------:R-:W-:Y:S01]  /*4f00*/  BPT.TRAP 0x1 ;  /* 0x000000040000795c */ /* 0x000fe20000300000 */
.L_x_108:
[----:B------:R-:W-:Y:S05]  /*4f10*/  @P0 BRA `(.L_x_109) ;  /* 0x0000000000040947 */ /* 0x000fea0003800000 */
[----:B------:R-:W-:Y:S01]  /*4f20*/  BPT.TRAP 0x1 ;  /* 0x000000040000795c */ /* 0x000fe20000300000 */
.L_x_109:
[----:B------:R-:W-:Y:S01]  /*4f30*/  IMAD R5, R4, 0x2, R7 ;  /* 0x0000000204057824 */ /* 0x000fe200078e0207 */
[----:B------:R-:W-:Y:S01]  /*4f40*/  R2UR UR9, R12 ;  /* 0x000000000c0972ca */ /* 0x000fe200000e0000 */
[----:B------:R-:W-:Y:S01]  /*4f50*/  VIADD R15, R15, 0xffffffff ;  /* 0xffffffff0f0f7836 */ /* 0x000fe20000000000 */
[----:B------:R-:W-:Y:S01]  /*4f60*/  UIADD3 UR4, UP0, UR20, 0xf0, URZ ;  /* 0x000000f014047890 */ /* 0x000fe2000ff1e03f */
[----:B------:R-:W-:Y:S01]  /*4f70*/  IMAD.SHL.U32 R5, R5, 0x800, RZ ;  /* 0x0000080005057824 */ /* 0x000fe200078e00ff */
[----:B------:R-:W-:Y:S01]  /*4f80*/  R2UR UR11, R11 ;  /* 0x000000000b0b72ca */ /* 0x000fe200000e0000 */
[----:B------:R-:W-:Y:S01]  /*4f90*/  UIADD3 UR24, UP1, UR20, 0x1f0, URZ ;  /* 0x000001f014187890 */ /* 0x000fe2000ff3e03f */
[----:B------:R-:W-:Y:S01]  /*4fa0*/  R2UR UR10, R14 ;  /* 0x000000000e0a72ca */ /* 0x000fe200000e0000 */
[--C-:B------:R-:W-:Y:S01]  /*4fb0*/  IMAD R5, R5, 0x2, R13.reuse ;  /* 0x0000000205057824 */ /* 0x100fe200078e020d */
[----:B------:R-:W-:Y:S01]  /*4fc0*/  R2UR UR12, R2 ;  /* 0x00000000020c72ca */ /* 0x000fe200000e0000 */
[----:B------:R-:W-:Y:S01]  /*4fd0*/  IMAD R13, R4, 0x2000, R13 ;  /* 0x00002000040d7824 */ /* 0x000fe200078e020d */
[----:B------:R-:W-:Y:S01]  /*4fe0*/  R2UR UR18, R22 ;  /* 0x00000000161272ca */ /* 0x000fe200000e0000 */
[----:B------:R-:W-:Y:S01]  /*4ff0*/  VIADD R4, R4, 0x1 ;  /* 0x0000000104047836 */ /* 0x000fe20000000000 */
[----:B------:R-:W-:Y:S01]  /*5000*/  R2UR UR5, R5 ;  /* 0x00000000050572ca */ /* 0x000fe200000e0000 */
[----:B------:R-:W-:Y:S01]  /*5010*/  UIADD3.X UR25, URZ, UR21, URZ, UP1, !UPT ;  /* 0x000000153f197290 */ /* 0x000fe20008ffe43f */
[----:B------:R-:W-:Y:S01]  /*5020*/  R2UR UR8, R13 ;  /* 0x000000000d0872ca */ /* 0x000fe200000e0000 */
[----:B------:R-:W-:Y:S01]  /*5030*/  UMOV UR19, 0x30000 ;  /* 0x0003000000137882 */ /* 0x000fe20000000000 */
[----:B------:R-:W-:Y:S01]  /*5040*/  ISETP.GT.AND P3, PT, R15, 0x1, PT ;  /* 0x000000010f00780c */ /* 0x000fe20003f64270 */
[----:B------:R-:W-:Y:S01]  /*5050*/  UMOV UR6, 0x0 ;  /* 0x0000000000067882 */ /* 0x000fe20000000000 */
[----:B------:R-:W-:Y:S01]  /*5060*/  UMOV UR7, 0x10000000 ;  /* 0x1000000000077882 */ /* 0x000fe20000000000 */
[----:B------:R-:W-:Y:S01]  /*5070*/  ISETP.NE.AND P1, PT, R4, 0x5, PT ;  /* 0x000000050400780c */ /* 0x000fe20003f25270 */
[----:B------:R-:W-:-:S03]  /*5080*/  VIADD R14, R14, 0x40 ;  /* 0x000000400e0e7836 */ /* 0x000fc60000000000 */
[----:B------:R-:W-:Y:S02]  /*5090*/  SEL R10, RZ, 0x1, P1 ;  /* 0x00000001ff0a7807 */ /* 0x000fe40000800000 */
[----:B------:R-:W-:Y:S01]  /*50a0*/  UIADD3 UR13, UR5, 0x180, URZ ;  /* 0x00000180050d7890 */ /* 0x000fe2000fffe03f */
[----:B------:R-:W-:Y:S01]  /*50b0*/  SEL R4, R4, RZ, P1 ;  /* 0x000000ff04047207 */ /* 0x000fe20000800000 */
[----:B------:R-:W-:Y:S01]  /*50c0*/  UIADD3.X UR5, URZ, UR21, URZ, UP0, !UPT ;  /* 0x000000153f057290 */ /* 0x000fe200087fe43f */
[----:B------:R-:W-:Y:S01]  /*50d0*/  LOP3.LUT R3, R3, R10, RZ, 0x3c, !PT ;  /* 0x0000000a03037212 */ /* 0x000fe200078e3cff */
[----:B------:R-:W-:-:S03]  /*50e0*/  UIADD3 UR14, UR8, 0xa180, URZ ;  /* 0x0000a180080e7890 */ /* 0x000fc6000fffe03f */
[----:B------:R-:W-:-:S04]  /*50f0*/  UMOV UR8, UR13 ;  /* 0x0000000d00087c82 */ /* 0x000fc80008000000 */
[----:B------:R0:W-:Y:S02]  /*5100*/  UTMALDG.3D.MULTICAST [UR8], [UR4], UR19, desc[UR6] ;  /* 0x00000608040073b4 */ /* 0x0001e40008011813 */
[----:B0-----:R-:W-:Y:S01]  /*5110*/  UMOV UR8, UR14 ;  /* 0x0000000e00087c82 */ /* 0x001fe20008000000 */
[----:B------:R-:W-:Y:S02]  /*5120*/  UMOV UR11, UR18 ;  /* 0x00000012000b7c82 */ /* 0x000fe40008000000 */
[----:B------:R0:W-:Y:S02]  /*5130*/  UTMALDG.3D [UR8], [UR24], desc[UR6] ;  /* 0x00000608180075b4 */ /* 0x0001e40008011000 */
[----:B0-----:R-:W-:Y:S05]  /*5140*/  @P3 BRA `(.L_x_110) ;  /* 0xfffffffc00383947 */ /* 0x001fea000383ffff */
.L_x_106:
[----:B------:R-:W-:Y:S05]  /*5150*/  BSYNC B1 ;  /* 0x0000000000017941 */ /* 0x000fea0003800000 */
.L_x_105:
[----:B------:R-:W2:Y:S01]  /*5160*/  LDL.64 R12, [R1] ;  /* 0x00000000010c7983 */ /* 0x000ea20000100a00 */
[----:B------:R-:W-:Y:S01]  /*5170*/  LOP3.LUT P4, RZ, R9, 0xff, RZ, 0xc0, !PT ;  /* 0x000000ff09ff7812 */ /* 0x000fe2000788c0ff */
[----:B------:R-:W-:Y:S01]  /*5180*/  VIADD R8, R8, UR40 ;  /* 0x0000002808087c36 */ /* 0x000fe20008000000 */
[----:B------:R-:W-:Y:S01]  /*5190*/  ULDC.64 UR4, c[0x0][0x650] ;  /* 0x0001940000047ab9 */ /* 0x000fe20000000a00 */
[----:B------:R-:W-:Y:S01]  /*51a0*/  IMAD.U32 R5, RZ, RZ, UR40 ;  /* 0x00000028ff057e24 */ /* 0x000fe2000f8e00ff */
[----:B------:R-:W-:Y:S01]  /*51b0*/  UISETP.GE.U32.AND UP0, UPT, UR40, 0x5, UPT ;  /* 0x000000052800788c */ /* 0x000fe2000bf06070 */
[----:B------:R-:W-:Y:S01]  /*51c0*/  BSSY B1, `(.L_x_111) ;  /* 0x000006f000017945 */ /* 0x000fe20003800000 */
[----:B------:R-:W-:Y:S01]  /*51d0*/  ISETP.GT.U32.AND P1, PT, R8, 0x4, PT ;  /* 0x000000040800780c */ /* 0x000fe20003f24070 */
[----:B------:R-:W-:Y:S01]  /*51e0*/  IMAD.MOV.U32 R19, RZ, RZ, -0x1 ;  /* 0xffffffffff137424 */ /* 0x000fe200078e00ff */
[----:B------:R-:W-:Y:S01]  /*51f0*/  PRMT R9, RZ, 0x7610, R9 ;  /* 0x00007610ff097816 */ /* 0x000fe20000000009 */
[----:B------:R-:W-:Y:S01]  /*5200*/  IMAD.MOV.U32 R22, RZ, RZ, -0x1 ;  /* 0xffffffffff167424 */ /* 0x000fe200078e00ff */
[----:B------:R-:W-:-:S02]  /*5210*/  ISETP.LT.U32.AND P1, PT, R5, 0x5, P1 ;  /* 0x000000050500780c */ /* 0x000fc40000f21070 */
[----:B------:R-:W-:Y:S01]  /*5220*/  PLOP3.LUT P3, PT, PT, PT, UP0, 0x80, 0x0 ;  /* 0x000000000000781c */ /* 0x000fe20003f6f008 */
[----:B------:R-:W0:Y:S01]  /*5230*/  @P4 S2R R7, SR_CgaCtaId ;  /* 0x0000000000074919 */ /* 0x000e220000008800 */
[----:B------:R-:W-:-:S04]  /*5240*/  @P4 MOV R2, 0x400 ;  /* 0x0000040000024802 */ /* 0x000fc80000000f00 */
[----:B0-----:R-:W-:Y:S01]  /*5250*/  @P4 LEA R4, R7, R2, 0x18 ;  /* 0x0000000207044211 */ /* 0x001fe200078ec0ff */
[----:B------:R-:W-:-:S03]  /*5260*/  IMAD.WIDE.U32 R2, R8, -0x33333333, RZ ;  /* 0xcccccccd08027825 */ /* 0x000fc600078e00ff */
[----:B------:R0:W-:Y:S01]  /*5270*/  @P4 SYNCS.ARRIVE.TRANS64.A1T0 RZ, [R4+URZ+0x88], RZ ;  /* 0x000088ff04ff49a7 */ /* 0x0001e2000810003f */
[----:B------:R-:W-:Y:S01]  /*5280*/  IMAD.MOV.U32 R2, RZ, RZ, -0x1 ;  /* 0xffffffffff027424 */ /* 0x000fe200078e00ff */
[----:B------:R-:W-:Y:S02]  /*5290*/  SHF.R.U32.HI R5, RZ, 0x2, R3 ;  /* 0x00000002ff057819 */ /* 0x000fe40000011603 */
[----:B------:R-:W-:-:S03]  /*52a0*/  SEL R3, RZ, 0x1, !P1 ;  /* 0x00000001ff037807 */ /* 0x000fc60004800000 */
[----:B------:R-:W-:Y:S01]  /*52b0*/  IMAD R8, R5, -0x5, R8 ;  /* 0xfffffffb05087824 */ /* 0x000fe200078e0208 */
[----:B------:R-:W-:Y:S02]  /*52c0*/  LOP3.LUT R0, R0, R3, RZ, 0x3c, !PT ;  /* 0x0000000300007212 */ /* 0x000fe400078e3cff */
[----:B------:R-:W-:Y:S02]  /*52d0*/  PRMT R3, RZ, 0x7610, R3 ;  /* 0x00007610ff037816 */ /* 0x000fe40000000003 */
[----:B------:R-:W-:Y:S02]  /*52e0*/  @P3 LOP3.LUT R0, R0, 0x1, R5, 0x78, !PT ;  /* 0x0000000100003812 */ /* 0x000fe400078e7805 */
[----:B--2---:R-:W-:-:S04]  /*52f0*/  IADD3 R18, P4, R18, R12, RZ ;  /* 0x0000000c12127210 */ /* 0x004fc80007f9e0ff */
[----:B------:R-:W-:Y:S01]  /*5300*/  ISETP.GE.U32.AND P1, PT, R18, UR4, PT ;  /* 0x0000000412007c0c */ /* 0x000fe2000bf26070 */
[----:B------:R-:W-:-:S05]  /*5310*/  IMAD.X R17, R17, 0x1, R23, P4 ;  /* 0x0000000111117824 */ /* 0x000fca00020e0617 */
[----:B------:R-:W-:-:S13]  /*5320*/  ISETP.GE.U32.AND.EX P1, PT, R17, UR5, PT, P1 ;  /* 0x0000000511007c0c */ /* 0x000fda000bf26110 */
[----:B0-----:R-:W-:Y:S05]  /*5330*/  @P1 BRA `(.L_x_112) ;  /* 0x00000004005c1947 */ /* 0x001fea0003800000 */
[----:B------:R-:W0:Y:S01]  /*5340*/  S2R R12, SR_CTAID.X ;  /* 0x00000000000c7919 */ /* 0x000e220000002500 */
[----:B------:R-:W-:Y:S01]  /*5350*/  ULDC.64 UR4, c[0x0][0x628] ;  /* 0x00018a0000047ab9 */ /* 0x000fe20000000a00 */
[----:B------:R-:W1:Y:S01]  /*5360*/  LDC R13, c[0x0][0x144] ;  /* 0x00005100ff0d7b82 */ /* 0x000e620000000800 */
[----:B------:R-:W-:Y:S01]  /*5370*/  ISETP.NE.U32.AND P1, PT, RZ, UR4, PT ;  /* 0x00000004ff007c0c */ /* 0x000fe2000bf25070 */
[----:B------:R-:W2:Y:S01]  /*5380*/  S2R R10, SR_CTAID.Y ;  /* 0x00000000000a7919 */ /* 0x000ea20000002600 */
[----:B------:R-:W-:Y:S01]  /*5390*/  ULDC UR7, c[0x0][0x630] ;  /* 0x00018c0000077ab9 */ /* 0x000fe20000000800 */
[----:B------:R-:W-:Y:S01]  /*53a0*/  ULDC UR8, c[0x0][0x150] ;  /* 0x0000540000087ab9 */ /* 0x000fe20000000800 */
[----:B------:R-:W-:Y:S01]  /*53b0*/  ISETP.NE.AND.EX P1, PT, RZ, UR5, PT, P1 ;  /* 0x00000005ff007c0c */ /* 0x000fe2000bf25310 */
[----:B------:R-:W-:Y:S02]  /*53c0*/  IMAD.MOV.U32 R2, RZ, RZ, R18 ;  /* 0x000000ffff027224 */ /* 0x000fe400078e0012 */
[----:B------:R-:W-:Y:S01]  /*53d0*/  IMAD.MOV.U32 R3, RZ, RZ, R17 ;  /* 0x000000ffff037224 */ /* 0x000fe200078e0011 */
[----:B0-----:R-:W-:-:S09]  /*53e0*/  I2FP.F32.U32 R14, R12 ;  /* 0x0000000c000e7245 */ /* 0x001fd20000201000 */
[----:B------:R-:W-:Y:S05]  /*53f0*/  @!P1 BRA `(.L_x_113) ;  /* 0x0000000000289947 */ /* 0x000fea0003800000 */
[----:B------:R-:W-:Y:S02]  /*5400*/  ULDC UR6, c[0x0][0x634] ;  /* 0x00018d0000067ab9 */ /* 0x000fe40000000800 */
[----:B------:R-:W-:-:S05]  /*5410*/  IADD3 R3, P1, R18, UR6, RZ ;  /* 0x0000000612037c10 */ /* 0x000fca000ff3e0ff */
[----:B------:R-:W-:-:S04]  /*5420*/  IMAD.X R11, RZ, RZ, R17, P1 ;  /* 0x000000ffff0b7224 */ /* 0x000fc800008e0611 */
[----:B------:R-:W-:-:S04]  /*5430*/  IMAD.WIDE.U32 R4, R11, UR4, RZ ;  /* 0x000000040b047c25 */ /* 0x000fc8000f8e00ff */
[----:B------:R-:W-:-:S04]  /*5440*/  IMAD.WIDE.U32 R4, P1, R3, UR5, R4 ;  /* 0x0000000503047c25 */ /* 0x000fc8000f820004 */
[----:B------:R-:W-:-:S04]  /*5450*/  IMAD.WIDE.U32 R2, R3, UR4, RZ ;  /* 0x0000000403027c25 */ /* 0x000fc8000f8e00ff */
[----:B------:R-:W-:Y:S01]  /*5460*/  IMAD.MOV.U32 R2, RZ, RZ, R5 ;  /* 0x000000ffff027224 */ /* 0x000fe200078e0005 */
[----:B------:R-:W-:Y:S01]  /*5470*/  IADD3 RZ, P3, R3, R4, RZ ;  /* 0x0000000403ff7210 */ /* 0x000fe20007f7e0ff */
[----:B------:R-:W-:-:S04]  /*5480*/  IMAD.X R3, RZ, RZ, RZ, P1 ;  /* 0x000000ffff037224 */ /* 0x000fc800008e06ff */
[----:B------:R-:W-:-:S08]  /*5490*/  IMAD.WIDE.U32.X R2, R11, UR5, R2, P3 ;  /* 0x000000050b027c25 */ /* 0x000fd000098e0402 */
.L_x_113:
[----:B------:R-:W-:Y:S01]  /*54a0*/  FMUL R14, R14, UR8 ;  /* 0x000000080e0e7c20 */ /* 0x000fe20008400000 */
[--C-:B------:R-:W-:Y:S01]  /*54b0*/  SHF.R.U64 R11, R2, UR7, R3.reuse ;  /* 0x00000007020b7c19 */ /* 0x100fe20008001203 */
[----:B------:R-:W-:Y:S01]  /*54c0*/  ULDC.64 UR4, c[0x0][0x620] ;  /* 0x0001880000047ab9 */ /* 0x000fe20000000a00 */
[----:B------:R-:W-:Y:S01]  /*54d0*/  SHF.R.U32.HI R2, RZ, UR7, R3 ;  /* 0x00000007ff027c19 */ /* 0x000fe20008011603 */
[----:B------:R-:W-:Y:S01]  /*54e0*/  IMAD.MOV.U32 R3, RZ, RZ, R17 ;  /* 0x000000ffff037224 */ /* 0x000fe200078e0011 */
[----:B------:R-:W-:Y:S01]  /*54f0*/  IADD3 R15, P1, RZ, -R11, RZ ;  /* 0x8000000bff0f7210 */ /* 0x000fe20007f3e0ff */
[----:B------:R-:W0:Y:S01]  /*5500*/  F2I.U32.TRUNC.NTZ R14, R14 ;  /* 0x0000000e000e7305 */ /* 0x000e22000020f000 */
[----:B------:R-:W-:-:S03]  /*5510*/  ULDC.64 UR6, c[0x0][0x640] ;  /* 0x0001900000067ab9 */ /* 0x000fc60000000a00 */
[----:B------:R-:W-:Y:S01]  /*5520*/  IMAD.X R2, RZ, RZ, ~R2, P1 ;  /* 0x000000ffff027224 */ /* 0x000fe200008e0e02 */
[----:B------:R-:W-:-:S03]  /*5530*/  ISETP.NE.U32.AND P1, PT, RZ, UR6, PT ;  /* 0x00000006ff007c0c */ /* 0x000fc6000bf25070 */
[----:B------:R-:W-:Y:S01]  /*5540*/  IMAD R2, R2, UR4, RZ ;  /* 0x0000000402027c24 */ /* 0x000fe2000f8e02ff */
[----:B------:R-:W-:-:S03]  /*5550*/  ISETP.NE.AND.EX P1, PT, RZ, UR7, PT, P1 ;  /* 0x00000007ff007c0c */ /* 0x000fc6000bf25310 */
[C---:B------:R-:W-:Y:S01]  /*5560*/  IMAD R5, R15.reuse, UR5, R2 ;  /* 0x000000050f057c24 */ /* 0x040fe2000f8e0202 */
[----:B------:R-:W-:Y:S01]  /*5570*/  ULDC UR5, c[0x0][0x154] ;  /* 0x0000550000057ab9 */ /* 0x000fe20000000800 */
[----:B------:R-:W-:Y:S02]  /*5580*/  IMAD.MOV.U32 R2, RZ, RZ, R18 ;  /* 0x000000ffff027224 */ /* 0x000fe400078e0012 */
[----:B0-----:R-:W-:Y:S02]  /*5590*/  IMAD.MOV R4, RZ, RZ, -R14 ;  /* 0x000000ffff047224 */ /* 0x001fe400078e0a0e */
[----:B------:R-:W-:Y:S01]  /*55a0*/  IMAD.WIDE.U32 R2, R15, UR4, R2 ;  /* 0x000000040f027c25 */ /* 0x000fe2000f8e0002 */
[----:B------:R-:W-:-:S03]  /*55b0*/  ULDC UR4, c[0x0][0x618] ;  /* 0x0001860000047ab9 */ /* 0x000fc60000000800 */
[----:B-1----:R-:W-:Y:S01]  /*55c0*/  IMAD R12, R13, R4, R12 ;  /* 0x000000040d0c7224 */ /* 0x002fe200078e020c */
[----:B--2---:R-:W-:Y:S01]  /*55d0*/  I2FP.F32.U32 R4, R10 ;  /* 0x0000000a00047245 */ /* 0x004fe20000201000 */
[----:B------:R-:W0:Y:S01]  /*55e0*/  LDC R13, c[0x0][0x148] ;  /* 0x00005200ff0d7b82 */ /* 0x000e220000000800 */
[----:B------:R-:W-:-:S03]  /*55f0*/  IMAD.IADD R3, R3, 0x1, R5 ;  /* 0x0000000103037824 */ /* 0x000fc600078e0205 */
[----:B------:R-:W-:Y:S02]  /*5600*/  FMUL R4, R4, UR5 ;  /* 0x0000000504047c20 */ /* 0x000fe40008400000 */
[--C-:B------:R-:W-:Y:S02]  /*5610*/  SHF.R.U64 R14, R2, UR4, R3.reuse ;  /* 0x00000004020e7c19 */ /* 0x100fe40008001203 */
[----:B------:R-:W-:Y:S01]  /*5620*/  SHF.R.U32.HI R3, RZ, UR4, R3 ;  /* 0x00000004ff037c19 */ /* 0x000fe20008011603 */
[----:B------:R1:W2:Y:S01]  /*5630*/  F2I.U32.TRUNC.NTZ R20, R4 ;  /* 0x0000000400147305 */ /* 0x0002a2000020f000 */
[----:B------:R-:W-:Y:S02]  /*5640*/  ULDC UR4, c[0x0][0x608] ;  /* 0x0001820000047ab9 */ /* 0x000fe40000000800 */
[--C-:B------:R-:W-:Y:S02]  /*5650*/  SHF.R.U64 R19, R14, UR4, R3.reuse ;  /* 0x000000040e137c19 */ /* 0x100fe40008001203 */
[----:B------:R-:W-:Y:S01]  /*5660*/  SHF.R.U32.HI R2, RZ, UR4, R3 ;  /* 0x00000004ff027c19 */ /* 0x000fe20008011603 */
[----:B------:R-:W-:-:S03]  /*5670*/  ULDC UR4, c[0x0][0x658] ;  /* 0x0001960000047ab9 */ /* 0x000fc60000000800 */
[--C-:B------:R-:W-:Y:S02]  /*5680*/  SHF.R.U64 R15, R19, UR4, R2.reuse ;  /* 0x00000004130f7c19 */ /* 0x100fe40008001202 */
[----:B------:R-:W-:-:S03]  /*5690*/  SHF.R.U32.HI R21, RZ, UR4, R2 ;  /* 0x00000004ff157c19 */ /* 0x000fc60008011602 */
[----:B------:R-:W-:Y:S02]  /*56a0*/  IMAD.MOV.U32 R2, RZ, RZ, R15 ;  /* 0x000000ffff027224 */ /* 0x000fe400078e000f */
[----:B------:R-:W-:Y:S01]  /*56b0*/  IMAD.MOV.U32 R3, RZ, RZ, R21 ;  /* 0x000000ffff037224 */ /* 0x000fe200078e0015 */
[----:B-12---:R-:W-:Y:S06]  /*56c0*/  @!P1 BRA `(.L_x_114) ;  /* 0x0000000000289947 */ /* 0x006fec0003800000 */
        /* <DEDUP_REMOVED lines=10> */
.L_x_114:
[----:B------:R-:W1:Y:S01]  /*5770*/  LDC R4, c[0x0][0x65c] ;  /* 0x00019700ff047b82 */ /* 0x000e620000000800 */
[----:B------:R-:W-:Y:S01]  /*5780*/  ULDC UR4, c[0x0][0x648] ;  /* 0x0001920000047ab9 */ /* 0x000fe20000000800 */
[----:B------:R-:W-:Y:S01]  /*5790*/  LOP3.LUT R19, R19, UR16, RZ, 0xc0, !PT ;  /* 0x0000001013137c12 */ /* 0x000fe2000f8ec0ff */
[----:B------:R-:W-:Y:S01]  /*57a0*/  IMAD.MOV R20, RZ, RZ, -R20 ;  /* 0x000000ffff147224 */ /* 0x000fe200078e0a14 */
[----:B------:R-:W-:Y:S01]  /*57b0*/  SHF.R.U64 R2, R2, UR4, R3 ;  /* 0x0000000402027c19 */ /* 0x000fe20008001203 */
[----:B------:R-:W-:Y:S01]  /*57c0*/  ULDC UR4, c[0x0][0x638] ;  /* 0x00018e0000047ab9 */ /* 0x000fe20000000800 */
[----:B------:R-:W-:Y:S01]  /*57d0*/  LOP3.LUT R14, R14, UR15, RZ, 0xc0, !PT ;  /* 0x0000000f0e0e7c12 */ /* 0x000fe2000f8ec0ff */
[----:B------:R-:W-:Y:S01]  /*57e0*/  ULDC UR5, c[0x0][0x610] ;  /* 0x0001840000057ab9 */ /* 0x000fe20000000800 */
[----:B------:R-:W-:Y:S02]  /*57f0*/  IMAD.MOV.U32 R3, RZ, RZ, 0x1 ;  /* 0x00000001ff037424 */ /* 0x000fe400078e00ff */
[----:B------:R-:W-:Y:S01]  /*5800*/  IMAD R19, R2, UR17, R19 ;  /* 0x0000001102137c24 */ /* 0x000fe2000f8e0213 */
[----:B-1----:R-:W-:Y:S01]  /*5810*/  ISETP.NE.AND P1, PT, R4, 0x1, PT ;  /* 0x000000010400780c */ /* 0x002fe20003f25270 */
[----:B------:R-:W-:-:S02]  /*5820*/  IMAD.MOV R4, RZ, RZ, -R2 ;  /* 0x000000ffff047224 */ /* 0x000fc400078e0a02 */
[----:B------:R-:W-:Y:S02]  /*5830*/  IMAD.MOV.U32 R2, RZ, RZ, R11 ;  /* 0x000000ffff027224 */ /* 0x000fe400078e000b */
[----:B------:R-:W-:Y:S01]  /*5840*/  IMAD R15, R4, UR4, R15 ;  /* 0x00000004040f7c24 */ /* 0x000fe2000f8e020f */
[----:B------:R-:W-:-:S03]  /*5850*/  ULDC UR4, c[0x0][0x600] ;  /* 0x0001800000047ab9 */ /* 0x000fc60000000800 */
[----:B------:R-:W-:-:S04]  /*5860*/  IMAD R15, R15, UR4, R14 ;  /* 0x000000040f0f7c24 */ /* 0x000fc8000f8e020e */
[----:B0-----:R-:W-:-:S04]  /*5870*/  @P1 IMAD R12, R13, R20, R10 ;  /* 0x000000140d0c1224 */ /* 0x001fc800078e020a */
[----:B------:R-:W-:-:S05]  /*5880*/  IMAD R12, R19, UR5, R12 ;  /* 0x00000005130c7c24 */ /* 0x000fca000f8e020c */
[----:B------:R-:W-:Y:S02]  /*5890*/  SEL R22, R15, R12, !P1 ;  /* 0x0000000c0f167207 */ /* 0x000fe40004800000 */
[----:B------:R-:W-:-:S07]  /*58a0*/  SEL R19, R12, R15, !P1 ;  /* 0x0000000f0c137207 */ /* 0x000fce0004800000 */
.L_x_112:
[----:B------:R-:W-:Y:S05]  /*58b0*/  BSYNC B1 ;  /* 0x0000000000017941 */ /* 0x000fea0003800000 */
.L_x_111:
[----:B------:R-:W-:-:S13]  /*58c0*/  LOP3.LUT P1, RZ, R3, 0xff, RZ, 0xc0, !PT ;  /* 0x000000ff03ff7812 */ /* 0x000fda000782c0ff */
[----:B------:R-:W-:Y:S05]  /*58d0*/  @P1 BRA `(.L_x_115) ;  /* 0xfffffff4001c1947 */ /* 0x000fea000383ffff */
[----:B------:R-:W-:Y:S05]  /*58e0*/  BSYNC B0 ;  /* 0x0000000000007941 */ /* 0x000fea0003800000 */
.L_x_103:
[----:B------:R-:W-:-:S03]  /*58f0*/  UMOV UR4, 0xffffffff ;  /* 0xffffffff00047882 */ /* 0x000fc60000000000 */
[----:B------:R-:W-:Y:S05]  /*5900*/  BRA.DIV UR4, `(.L_x_116) ;  /* 0x0000000604647947 */ /* 0x000fea000b800000 */
[----:B------:R-:W-:-:S13]  /*5910*/  ELECT P6, URZ, PT ;  /* 0x00000000003f782f */ /* 0x000fda00038c0000 */
.L_x_133:
[----:B------:R-:W-:Y:S04]  /*5920*/  BSSY B0, `(.L_x_117) ;  /* 0x0000034000007945 */ /* 0x000fe80003800000 */
[----:B------:R-:W-:Y:S05]  /*5930*/  @!P6 BRA `(.L_x_118) ;  /* 0x0000000000c8e947 */ /* 0x000fea0003800000 */
[----:B------:R-:W-:-:S04]  /*5940*/  LOP3.LUT R16, R16, 0x2, RZ, 0xfc, !PT ;  /* 0x0000000210107812 */ /* 0x000fc800078efcff */
[----:B------:R-:W-:-:S13]  /*5950*/  ISETP.NE.AND P0, PT, R16, 0x3, PT ;  /* 0x000000031000780c */ /* 0x000fda0003f05270 */
[----:B------:R-:W-:Y:S05]  /*5960*/  @!P0 BRA `(.L_x_119) ;  /* 0x0000000000048947 */ /* 0x000fea0003800000 */
[----:B------:R-:W-:Y:S01]  /*5970*/  BPT.TRAP 0x1 ;  /* 0x000000040000795c */ /* 0x000fe20000300000 */
.L_x_119:
[----:B------:R-:W0:Y:S01]  /*5980*/  S2R R3, SR_CgaCtaId ;  /* 0x0000000000037919 */ /* 0x000e220000008800 */
[----:B------:R-:W-:-:S04]  /*5990*/  MOV R2, 0x400 ;  /* 0x0000040000027802 */ /* 0x000fc80000000f00 */
[----:B0-----:R-:W-:Y:S02]  /*59a0*/  LEA R3, R3, R2, 0x18 ;  /* 0x0000000203037211 */ /* 0x001fe400078ec0ff */
[----:B------:R-:W-:-:S03]  /*59b0*/  SHF.L.U32 R2, R0, 0x1f, RZ ;  /* 0x0000001f00027819 */ /* 0x000fc600000006ff */
[----:B------:R-:W-:-:S04]  /*59c0*/  VIADD R3, R3, 0x28 ;  /* 0x0000002803037836 */ /* 0x000fc80000000000 */
[C---:B------:R-:W-:Y:S02]  /*59d0*/  IMAD R7, R8.reuse, 0x8, R3 ;  /* 0x0000000808077824 */ /* 0x040fe400078e0203 */
[----:B------:R-:W-:Y:S02]  /*59e0*/  VIADD R8, R8, 0x1 ;  /* 0x0000000108087836 */ /* 0x000fe40000000000 */
[----:B------:R-:W0:Y:S03]  /*59f0*/  SYNCS.PHASECHK.TRANS64.TRYWAIT P0, [R7+URZ], R2 ;  /* 0x00000002070075a7 */ /* 0x000e26000800017f */
[----:B------:R-:W-:-:S04]  /*5a00*/  ISETP.NE.AND P1, PT, R8, 0x5, PT ;  /* 0x000000050800780c */ /* 0x000fc80003f25270 */
[----:B------:R-:W-:Y:S02]  /*5a10*/  SEL R5, RZ, 0x1, P1 ;  /* 0x00000001ff057807 */ /* 0x000fe40000800000 */
[----:B------:R-:W-:Y:S02]  /*5a20*/  SEL R8, R8, RZ, P1 ;  /* 0x000000ff08087207 */ /* 0x000fe40000800000 */
[----:B------:R-:W-:-:S03]  /*5a30*/  LOP3.LUT R5, R0, R5, RZ, 0x3c, !PT ;  /* 0x0000000500057212 */ /* 0x000fc600078e3cff */
[----:B------:R-:W-:Y:S01]  /*5a40*/  IMAD R9, R8, 0x8, R3 ;  /* 0x0000000808097824 */ /* 0x000fe200078e0203 */
[----:B------:R-:W-:Y:S01]  /*5a50*/  SHF.L.U32 R4, R5, 0x1f, RZ ;  /* 0x0000001f05047819 */ /* 0x000fe200000006ff */
[----:B0-----:R-:W-:Y:S06]  /*5a60*/  @!P0 BRA `(.L_x_120) ;  /* 0x00000004002c8947 */ /* 0x001fec0003800000 */
.L_x_134:
[----:B------:R-:W1:Y:S01]  /*5a70*/  SYNCS.PHASECHK.TRANS64.TRYWAIT P0, [R9+URZ], R4 ;  /* 0x00000004090075a7 */ /* 0x000e62000800017f */
[----:B------:R-:W-:-:S05]  /*5a80*/  VIADD R0, R8, 0x1 ;  /* 0x0000000108007836 */ /* 0x000fca0000000000 */
[----:B------:R-:W-:-:S04]  /*5a90*/  ISETP.NE.AND P1, PT, R0, 0x5, PT ;  /* 0x000000050000780c */ /* 0x000fc80003f25270 */
[----:B0-----:R-:W-:Y:S02]  /*5aa0*/  SEL R2, RZ, 0x1, P1 ;  /* 0x00000001ff027807 */ /* 0x001fe40000800000 */
[----:B------:R-:W-:Y:S02]  /*5ab0*/  SEL R0, R0, RZ, P1 ;  /* 0x000000ff00007207 */ /* 0x000fe40000800000 */
[----:B------:R-:W-:-:S03]  /*5ac0*/  LOP3.LUT R7, R5, R2, RZ, 0x3c, !PT ;  /* 0x0000000205077212 */ /* 0x000fc600078e3cff */
[----:B------:R-:W-:Y:S01]  /*5ad0*/  IMAD R6, R0, 0x8, R3 ;  /* 0x0000000800067824 */ /* 0x000fe200078e0203 */
[----:B------:R-:W-:Y:S01]  /*5ae0*/  SHF.L.U32 R5, R7, 0x1f, RZ ;  /* 0x0000001f07057819 */ /* 0x000fe200000006ff */
[----:B-1----:R-:W-:Y:S06]  /*5af0*/  @!P0 BRA `(.L_x_121) ;  /* 0x00000004001c8947 */ /* 0x002fec0003800000 */
.L_x_135:
[----:B------:R-:W1:Y:S01]  /*5b00*/  SYNCS.PHASECHK.TRANS64.TRYWAIT P0, [R6+URZ], R5 ;  /* 0x00000005060075a7 */ /* 0x000e62000800017f */
[----:B------:R-:W-:-:S05]  /*5b10*/  VIADD R0, R0, 0x1 ;  /* 0x0000000100007836 */ /* 0x000fca0000000000 */
[----:B------:R-:W-:-:S04]  /*5b20*/  ISETP.NE.AND P1, PT, R0, 0x5, PT ;  /* 0x000000050000780c */ /* 0x000fc80003f25270 */
[----:B------:R-:W-:Y:S02]  /*5b30*/  SEL R2, RZ, 0x1, P1 ;  /* 0x00000001ff027807 */ /* 0x000fe40000800000 */
[----:B------:R-:W-:Y:S02]  /*5b40*/  SEL R0, R0, RZ, P1 ;  /* 0x000000ff00007207 */ /* 0x000fe40000800000 */
[----:B------:R-:W-:-:S03]  /*5b50*/  LOP3.LUT R7, R7, R2, RZ, 0x3c, !PT ;  /* 0x0000000207077212 */ /* 0x000fc600078e3cff */
[----:B0-----:R-:W-:Y:S01]  /*5b60*/  IMAD R9, R0, 0x8, R3 ;  /* 0x0000000800097824 */ /* 0x001fe200078e0203 */
[----:B------:R-:W-:Y:S01]  /*5b70*/  SHF.L.U32 R4, R7, 0x1f, RZ ;  /* 0x0000001f07047819 */ /* 0x000fe200000006ff */
[----:B-1----:R-:W-:Y:S06]  /*5b80*/  @!P0 BRA `(.L_x_122) ;  /* 0x00000004000c8947 */ /* 0x002fec0003800000 */
.L_x_136:
[----:B------:R-:W1:Y:S01]  /*5b90*/  SYNCS.PHASECHK.TRANS64.TRYWAIT P0, [R9+URZ], R4 ;  /* 0x00000004090075a7 */ /* 0x000e62000800017f */
[----:B------:R-:W-:-:S05]  /*5ba0*/  VIADD R0, R0, 0x1 ;  /* 0x0000000100007836 */ /* 0x000fca0000000000 */
[----:B------:R-:W-:-:S04]  /*5bb0*/  ISETP.NE.AND P1, PT, R0, 0x5, PT ;  /* 0x000000050000780c */ /* 0x000fc80003f25270 */
[----:B------:R-:W-:Y:S02]  /*5bc0*/  SEL R2, RZ, 0x1, P1 ;  /* 0x00000001ff027807 */ /* 0x000fe40000800000 */
[----:B------:R-:W-:Y:S02]  /*5bd0*/  SEL R0, R0, RZ, P1 ;  /* 0x000000ff00007207 */ /* 0x000fe40000800000 */
[----:B------:R-:W-:Y:S01]  /*5be0*/  LOP3.LUT R2, R7, R2, RZ, 0x3c, !PT ;  /* 0x0000000207027212 */ /* 0x000fe200078e3cff */
[----:B-1----:R-:W-:Y:S06]  /*5bf0*/  @!P0 BRA `(.L_x_123) ;  /* 0x0000000400048947 */ /* 0x002fec0003800000 */
.L_x_137:
[----:B------:R-:W-:Y:S01]  /*5c00*/  IMAD R3, R0, 0x8, R3 ;  /* 0x0000000800037824 */ /* 0x000fe200078e0203 */
[----:B------:R-:W-:-:S07]  /*5c10*/  SHF.L.U32 R0, R2, 0x1f, RZ ;  /* 0x0000001f02007819 */ /* 0x000fce00000006ff */
.L_x_124:
[----:B--2---:R2:W4:Y:S02]  /*5c20*/  SYNCS.PHASECHK.TRANS64.TRYWAIT P0, [R3+URZ], R0 ;  /* 0x00000000030075a7 */ /* 0x004524000800017f */
[----:B----4-:R-:W-:Y:S05]  /*5c30*/  @!P0 NANOSLEEP.SYNCS 0x989680 ;  /* 0x009896800000895d */ /* 0x010fea0003900000 */
[----:B------:R-:W4:Y:S02]  /*5c40*/  @!P0 SYNCS.PHASECHK.TRANS64 P0, [R3+URZ], R0 ;  /* 0x00000000030085a7 */ /* 0x000f24000800007f */
[----:B----4-:R-:W-:Y:S05]  /*5c50*/  @!P0 BRA `(.L_x_124) ;  /* 0xfffffffc00f08947 */ /* 0x010fea000383ffff */
.L_x_118:
[----:B------:R-:W-:Y:S05]  /*5c60*/  BSYNC B0 ;  /* 0x0000000000007941 */ /* 0x000fea0003800000 */
.L_x_117:
[----:B------:R-:W-:Y:S05]  /*5c70*/  EXIT ;  /* 0x000000000000794d */ /* 0x000fea0003800000 */
.L_x_19:
[----:B-1----:R1:W2:Y:S02]  /*5c80*/  SYNCS.PHASECHK.TRANS64.TRYWAIT P0, [R64+URZ], R3 ;  /* 0x00000003400075a7 */ /* 0x0022a4000800017f */
[----:B--2---:R-:W-:Y:S05]  /*5c90*/  @!P0 NANOSLEEP.SYNCS 0x989680 ;  /* 0x009896800000895d */ /* 0x004fea0003900000 */
[----:B------:R-:W2:Y:S02]  /*5ca0*/  @!P0 SYNCS.PHASECHK.TRANS64 P0, [R64+URZ], R3 ;  /* 0x00000003400085a7 */ /* 0x000ea4000800007f */
[----:B--2---:R-:W-:Y:S05]  /*5cb0*/  @!P0 BRA `(.L_x_19) ;  /* 0xfffffffc00f08947 */ /* 0x004fea000383ffff */
[----:B------:R-:W-:Y:S05]  /*5cc0*/  BRA `(.L_x_125) ;  /* 0xffffffb800907947 */ /* 0x000fea000383ffff */
.L_x_24:
[----:B--2---:R2:W3:Y:S02]  /*5cd0*/  SYNCS.PHASECHK.TRANS64.TRYWAIT P1, [R3+URZ], R0 ;  /* 0x00000000030075a7 */ /* 0x0044e4000802017f */
[----:B---3--:R-:W-:Y:S05]  /*5ce0*/  @!P1 NANOSLEEP.SYNCS 0x989680 ;  /* 0x009896800000995d */ /* 0x008fea0003900000 */
[----:B------:R-:W3:Y:S02]  /*5cf0*/  @!P1 SYNCS.PHASECHK.TRANS64 P1, [R3+URZ], R0 ;  /* 0x00000000030095a7 */ /* 0x000ee4000802007f */
[----:B---3--:R-:W-:Y:S05]  /*5d00*/  @!P1 BRA `(.L_x_24) ;  /* 0xfffffffc00f09947 */ /* 0x008fea000383ffff */
[----:B------:R-:W-:Y:S05]  /*5d10*/  BRA `(.L_x_23) ;  /* 0xffffffb800f47947 */ /* 0x000fea000383ffff */
.L_x_29:
[----:B--2---:R-:W-:-:S04]  /*5d20*/  IMAD.U32 R5, RZ, RZ, UR4 ;  /* 0x00000004ff057e24 */ /* 0x004fc8000f8e00ff */
[----:B------:R2:W3:Y:S03]  /*5d30*/  SYNCS.PHASECHK.TRANS64.TRYWAIT P1, [R5+URZ], R4 ;  /* 0x00000004050075a7 */ /* 0x0004e6000802017f */
[----:B---3--:R-:W-:Y:S05]  /*5d40*/  @!P1 NANOSLEEP.SYNCS 0x989680 ;  /* 0x009896800000995d */ /* 0x008fea0003900000 */
[----:B------:R-:W3:Y:S02]  /*5d50*/  @!P1 SYNCS.PHASECHK.TRANS64 P1, [R5+URZ], R4 ;  /* 0x00000004050095a7 */ /* 0x000ee4000802007f */
[----:B---3--:R-:W-:Y:S05]  /*5d60*/  @!P1 BRA `(.L_x_29) ;  /* 0xfffffffc00ec9947 */ /* 0x008fea000383ffff */
[----:B------:R-:W-:Y:S05]  /*5d70*/  BRA `(.L_x_28) ;  /* 0xffffffbc00ac7947 */ /* 0x000fea000383ffff */
.L_x_35:
[----:B-1----:R1:W2:Y:S02]  /*5d80*/  SYNCS.PHASECHK.TRANS64.TRYWAIT P0, [R64+URZ+0x10], R3 ;  /* 0x00001003400075a7 */ /* 0x0022a4000800017f */
[----:B--2---:R-:W-:Y:S05]  /*5d90*/  @!P0 NANOSLEEP.SYNCS 0x989680 ;  /* 0x009896800000895d */ /* 0x004fea0003900000 */
[----:B------:R-:W2:Y:S02]  /*5da0*/  @!P0 SYNCS.PHASECHK.TRANS64 P0, [R64+URZ+0x10], R3 ;  /* 0x00001003400085a7 */ /* 0x000ea4000800007f */
[----:B--2---:R-:W-:Y:S05]  /*5db0*/  @!P0 BRA `(.L_x_35) ;  /* 0xfffffffc00f08947 */ /* 0x004fea000383ffff */
[----:B------:R-:W-:Y:S05]  /*5dc0*/  BRA `(.L_x_126) ;  /* 0xffffffc000f87947 */ /* 0x000fea000383ffff */
.L_x_104:
[----:B------:R-:W-:Y:S01]  /*5dd0*/  BSSY B1, `(.L_x_127) ;  /* 0x0000006000017945 */ /* 0x000fe20003800000 */
[----:B------:R-:W-:-:S07]  /*5de0*/  IMAD.MOV.U32 R15, RZ, RZ, -0x1 ;  /* 0xffffffffff0f7424 */ /* 0x000fce00078e00ff */
[----:B---3-5:R-:W-:Y:S05]  /*5df0*/  WARPSYNC.COLLECTIVE R15, `(.L_x_128) ;  /* 0x000000000f0c7348 */ /* 0x028fea0003c00000 */
[----:B------:R-:W-:Y:S02]  /*5e00*/  ELECT P6, UR62, PT ;  /* 0x00000000003e782f */ /* 0x000fe400038c0000 */
[----:B------:R-:W-:Y:S01]  /*5e10*/  MOV R14, UR62 ;  /* 0x0000003e000e7c02 */ /* 0x000fe20008000f00 */
[----:B---3-5:R-:W-:Y:S10]  /*5e20*/  ENDCOLLECTIVE ;  /* 0x000000000000791b */ /* 0x028ff40003800000 */
.L_x_128:
[----:B------:R-:W-:Y:S05]  /*5e30*/  BSYNC B1 ;  /* 0x0000000000017941 */ /* 0x000fea0003800000 */
.L_x_127:
[----:B------:R-:W-:Y:S05]  /*5e40*/  BRA `(.L_x_129) ;  /* 0xffffffec00cc7947 */ /* 0x000fea000383ffff */
.L_x_107:
[----:B-1----:R1:W2:Y:S02]  /*5e50*/  SYNCS.PHASECHK.TRANS64.TRYWAIT P1, [R12+URZ+0x28], R5 ;  /* 0x000028050c0075a7 */ /* 0x0022a4000802017f */
[----:B--2---:R-:W-:Y:S05]  /*5e60*/  @!P1 NANOSLEEP.SYNCS 0x989680 ;  /* 0x009896800000995d */ /* 0x004fea0003900000 */
[----:B------:R-:W2:Y:S02]  /*5e70*/  @!P1 SYNCS.PHASECHK.TRANS64 P1, [R12+URZ+0x28], R5 ;  /* 0x000028050c0095a7 */ /* 0x000ea4000802007f */
[----:B--2---:R-:W-:Y:S05]  /*5e80*/  @!P1 BRA `(.L_x_107) ;  /* 0xfffffffc00f09947 */ /* 0x004fea000383ffff */
[----:B------:R-:W-:Y:S05]  /*5e90*/  BRA `(.L_x_130) ;  /* 0xfffffff000087947 */ /* 0x000fea000383ffff */
.L_x_116:
[----:B------:R-:W-:Y:S01]  /*5ea0*/  BSSY B0, `(.L_x_131) ;  /* 0x0000006000007945 */ /* 0x000fe20003800000 */
[----:B------:R-:W-:-:S07]  /*5eb0*/  IMAD.MOV.U32 R15, RZ, RZ, -0x1 ;  /* 0xffffffffff0f7424 */ /* 0x000fce00078e00ff */
[----:B---3-5:R-:W-:Y:S05]  /*5ec0*/  WARPSYNC.COLLECTIVE R15, `(.L_x_132) ;  /* 0x000000000f0c7348 */ /* 0x028fea0003c00000 */
[----:B------:R-:W-:Y:S02]  /*5ed0*/  ELECT P6, UR62, PT ;  /* 0x00000000003e782f */ /* 0x000fe400038c0000 */
[----:B------:R-:W-:Y:S01]  /*5ee0*/  MOV R14, UR62 ;  /* 0x0000003e000e7c02 */ /* 0x000fe20008000f00 */
[----:B---3-5:R-:W-:Y:S10]  /*5ef0*/  ENDCOLLECTIVE ;  /* 0x000000000000791b */ /* 0x028ff40003800000 */
.L_x_132:
[----:B------:R-:W-:Y:S05]  /*5f00*/  BSYNC B0 ;  /* 0x0000000000007941 */ /* 0x000fea0003800000 */
.L_x_131:
[----:B------:R-:W-:Y:S05]  /*5f10*/  BRA `(.L_x_133) ;  /* 0xfffffff800807947 */ /* 0x000fea000383ffff */
.L_x_120:
[----:B0-----:R0:W1:Y:S02]  /*5f20*/  SYNCS.PHASECHK.TRANS64.TRYWAIT P0, [R7+URZ], R2 ;  /* 0x00000002070075a7 */ /* 0x001064000800017f */
[----:B-1----:R-:W-:Y:S05]  /*5f30*/  @!P0 NANOSLEEP.SYNCS 0x989680 ;  /* 0x009896800000895d */ /* 0x002fea0003900000 */
[----:B------:R-:W1:Y:S02]  /*5f40*/  @!P0 SYNCS.PHASECHK.TRANS64 P0, [R7+URZ], R2 ;  /* 0x00000002070085a7 */ /* 0x000e64000800007f */
[----:B-1----:R-:W-:Y:S05]  /*5f50*/  @!P0 BRA `(.L_x_120) ;  /* 0xfffffffc00f08947 */ /* 0x002fea000383ffff */
[----:B------:R-:W-:Y:S05]  /*5f60*/  BRA `(.L_x_134) ;  /* 0xfffffff800c07947 */ /* 0x000fea000383ffff */
.L_x_121:
[----:B0-----:R0:W1:Y:S02]  /*5f70*/  SYNCS.PHASECHK.TRANS64.TRYWAIT P0, [R9+URZ], R4 ;  /* 0x00000004090075a7 */ /* 0x001064000800017f */
[----:B-1----:R-:W-:Y:S05]  /*5f80*/  @!P0 NANOSLEEP.SYNCS 0x989680 ;  /* 0x009896800000895d */ /* 0x002fea0003900000 */
[----:B------:R-:W1:Y:S02]  /*5f90*/  @!P0 SYNCS.PHASECHK.TRANS64 P0, [R9+URZ], R4 ;  /* 0x00000004090085a7 */ /* 0x000e64000800007f */
[----:B-1----:R-:W-:Y:S05]  /*5fa0*/  @!P0 BRA `(.L_x_121) ;  /* 0xfffffffc00f08947 */ /* 0x002fea000383ffff */
[----:B------:R-:W-:Y:S05]  /*5fb0*/  BRA `(.L_x_135) ;  /* 0xfffffff800d07947 */ /* 0x000fea000383ffff */
.L_x_122:
[----:B0-----:R0:W1:Y:S02]  /*5fc0*/  SYNCS.PHASECHK.TRANS64.TRYWAIT P0, [R6+URZ], R5 ;  /* 0x00000005060075a7 */ /* 0x001064000800017f */
[----:B-1----:R-:W-:Y:S05]  /*5fd0*/  @!P0 NANOSLEEP.SYNCS 0x989680 ;  /* 0x009896800000895d */ /* 0x002fea0003900000 */
[----:B------:R-:W1:Y:S02]  /*5fe0*/  @!P0 SYNCS.PHASECHK.TRANS64 P0, [R6+URZ], R5 ;  /* 0x00000005060085a7 */ /* 0x000e64000800007f */
[----:B-1----:R-:W-:Y:S05]  /*5ff0*/  @!P0 BRA `(.L_x_122) ;  /* 0xfffffffc00f08947 */ /* 0x002fea000383ffff */
[----:B------:R-:W-:Y:S05]  /*6000*/  BRA `(.L_x_136) ;  /* 0xfffffff800e07947 */ /* 0x000fea000383ffff */
.L_x_123:
[----:B-1----:R1:W2:Y:S02]  /*6010*/  SYNCS.PHASECHK.TRANS64.TRYWAIT P0, [R9+URZ], R4 ;  /* 0x00000004090075a7 */ /* 0x0022a4000800017f */
[----:B--2---:R-:W-:Y:S05]  /*6020*/  @!P0 NANOSLEEP.SYNCS 0x989680 ;  /* 0x009896800000895d */ /* 0x004fea0003900000 */
[----:B------:R-:W2:Y:S02]  /*6030*/  @!P0 SYNCS.PHASECHK.TRANS64 P0, [R9+URZ], R4 ;  /* 0x00000004090085a7 */ /* 0x000ea4000800007f */
[----:B--2---:R-:W-:Y:S05]  /*6040*/  @!P0 BRA `(.L_x_123) ;  /* 0xfffffffc00f08947 */ /* 0x004fea000383ffff */
[----:B------:R-:W-:Y:S05]  /*6050*/  BRA `(.L_x_137) ;  /* 0xfffffff800e87947 */ /* 0x000fea000383ffff */
.L_x_138:
[----:B------:R-:W-:-:S00]  /*6060*/  BRA `(.L_x_138) ;  /* 0xfffffffc00fc7947 */ /* 0x000fc0000383ffff */
[----:B------:R-:W-:-:S00]  /*6070*/  NOP ;  /* 0x0000000000007918 */ /* 0x000fc00000000000 */
        /* <DEDUP_REMOVED lines=8> */
.L_x_139:


//--------------------- .nv.global.init           --------------------------
	.section	.nv.global.init,"aw",@progbits
.nv.global.init:
	.type		$str$22,@object
	.size		$str$22,($str$23 - $str$22)
$str$22:
        /*0000*/ 	.byte	0x6b, 0x5f, 0x74, 0x69, 0x6c, 0x65, 0x5f, 0x63, 0x6f, 0x75, 0x6e, 0x74, 0x20, 0x3e, 0x3d, 0x20
        /*0010*/ 	.byte	0x31, 0x00
	.type		$str$23,@object
	.size		$str$23,(__unnamed_1 - $str$23)
$str$23:
        /*0012*/ 	.byte	0x2f, 0x74, 0x6d, 0x70, 0x2f, 0x63, 0x75, 0x74, 0x6c, 0x61, 0x73, 0x73, 0x5f, 0x73, 0x77, 0x65
        /*0022*/ 	.byte	0x65, 0x70, 0x5f, 0x73, 0x72, 0x63, 0x2f, 0x69, 0x6e, 0x63, 0x6c, 0x75, 0x64, 0x65, 0x2f, 0x63
        /*0032*/ 	.byte	0x75, 0x74, 0x6c, 0x61, 0x73, 0x73, 0x2f, 0x67, 0x65, 0x6d, 0x6d, 0x2f, 0x63, 0x6f, 0x6c, 0x6c
        /*0042*/ 	.byte	0x65, 0x63, 0x74, 0x69, 0x76, 0x65, 0x2f, 0x73, 0x6d, 0x39, 0x30, 0x5f, 0x6d, 0x6d, 0x61, 0x5f
        /*0052*/ 	.byte	0x74, 0x6d, 0x61, 0x5f, 0x67, 0x6d, 0x6d, 0x61, 0x5f, 0x73, 0x73, 0x5f, 0x77, 0x61, 0x72, 0x70
        /*0062*/ 	.byte	0x73, 0x70, 0x65, 0x63, 0x69, 0x61, 0x6c, 0x69, 0x7a, 0x65, 0x64, 0x2e, 0x68, 0x70, 0x70, 0x00
	.type		__unnamed_1,@object
	.size		__unnamed_1,(.L_0 - __unnamed_1)
__unnamed_1:
        /*0072*/ 	.byte	0x76, 0x6f, 0x69, 0x64, 0x20, 0x63, 0x75, 0x74, 0x6c, 0x61, 0x73, 0x73, 0x3a, 0x3a, 0x67, 0x65
        /* <DEDUP_REMOVED lines=180> */
        /*0bc2*/ 	.byte	0x65, 0x6e, 0x74, 0x69, 0x74, 0x79, 0x5d, 0x00
.L_0:


//--------------------- .nv.shared._ZN7cutlass13device_kernelINS_4gemm6kernel13GemmUniversalIN4cute5tupleIJiiiiEEENS1_10collective13CollectiveMmaINS1_34MainloopSm90TmaGmmaWarpSpecializedILi5ENS5_IJNS4_1CILi1EEENSA_ILi2EEESB_EEENS1_32KernelTmaWarpSpecializedPingpongEEENS5_IJNSA_ILi64EEESG_SG_EEENS_10bfloat16_tENS5_IJlSB_lEEESI_SJ_NS4_8TiledMMAINS4_8MMA_AtomIJNS4_4SM904GMMA27MMA_64x64x16_F32BF16BF16_SSILNSN_5MajorE0ELSP_0ELNSN_7ScaleInE1ELSQ_1EEEEEENS4_6LayoutINS5_IJSB_SB_SB_EEENS5_IJNSA_ILi0EEESV_SV_EEEEENS5_IJNS4_10UnderscoreESY_SY_EEEEENS4_23SM90_TMA_LOAD_MULTICASTENS4_14ComposedLayoutINS4_7SwizzleILi3ELi4ELi3EEENS4_18smem_ptr_flag_bitsILi16EEENST_INS5_IJNSA_ILi8EEESG_EEENS5_IJSG_SB_EEEEEEEvNS4_8identityENS4_13SM90_TMA_LOADES1B_vS1C_EENS_8epilogue10collective6detail29Sm90TmaWarpSpecializedAdapterINS1G_15DefaultEpilogueISI_SJ_SJ_NS1F_6thread17LinearCombinationISI_Li1EffLNS1K_9ScaleType4KindE0ELNS_15FloatRoundStyleE2ESI_EENS1_15EpilogueDefaultEEEEEvvEEEEvNT_6ParamsE --------------------------
	.section	.nv.shared._ZN7cutlass13device_kernelINS_4gemm6kernel13GemmUniversalIN4cute5tupleIJiiiiEEENS1_10collective13CollectiveMmaINS1_34MainloopSm90TmaGmmaWarpSpecializedILi5ENS5_IJNS4_1CILi1EEENSA_ILi2EEESB_EEENS1_32KernelTmaWarpSpecializedPingpongEEENS5_IJNSA_ILi64EEESG_SG_EEENS_10bfloat16_tENS5_IJlSB_lEEESI_SJ_NS4_8TiledMMAINS4_8MMA_AtomIJNS4_4SM904GMMA27MMA_64x64x16_F32BF16BF16_SSILNSN_5MajorE0ELSP_0ELNSN_7ScaleInE1ELSQ_1EEEEEENS4_6LayoutINS5_IJSB_SB_SB_EEENS5_IJNSA_ILi0EEESV_SV_EEEEENS5_IJNS4_10UnderscoreESY_SY_EEEEENS4_23SM90_TMA_LOAD_MULTICASTENS4_14ComposedLayoutINS4_7SwizzleILi3ELi4ELi3EEENS4_18smem_ptr_flag_bitsILi16EEENST_INS5_IJNSA_ILi8EEESG_EEENS5_IJSG_SB_EEEEEEEvNS4_8identityENS4_13SM90_TMA_LOADES1B_vS1C_EENS_8epilogue10collective6detail29Sm90TmaWarpSpecializedAdapterINS1G_15DefaultEpilogueISI_SJ_SJ_NS1F_6thread17LinearCombinationISI_Li1EffLNS1K_9ScaleType4KindE0ELNS_15FloatRoundStyleE2ESI_EENS1_15EpilogueDefaultEEEEEvvEEEEvNT_6ParamsE,"aw",@nobits
	.sectionflags	@""
	.align	16
	.zero		1024


//--------------------- .nv.shared.reserved.0     --------------------------
	.section	.nv.shared.reserved.0,"aw",@nobits
	.weak		__nv_reservedSMEM_offset_0_alias
	.size		__nv_reservedSMEM_offset_0_alias, 0, 0
	.other		__nv_reservedSMEM_offset_0_alias,@"STO_CUDA_RESERVED_SHARED STV_DEFAULT"
__nv_reservedSMEM_offset_0_alias:
	.zero		0


//--------------------- .nv.global                --------------------------
	.section	.nv.global,"aw",@nobits
.nv.global:
	.type		_ZN39_INTERNAL_647dda26_4_k_cu_f7c7aace_32084cute1_E,@object
	.size		_ZN39_INTERNAL_647dda26_4_k_cu_f7c7aace_32084cute1_E,(_ZN39_INTERNAL_647dda26_4_k_cu_f7c7aace_32084cuda3std3__45__cpo6cbeginE - _ZN39_INTERNAL_647dda26_4_k_cu_f7c7aace_32084cute1_E)
_ZN39_INTERNAL_647dda26_4_k_cu_f7c7aace_32084cute1_E:
	.zero		1
	.type		_ZN39_INTERNAL_647dda26_4_k_cu_f7c7aace_32084cuda3std3__45__cpo6cbeginE,@object
	.size		_ZN39_INTERNAL_647dda26_4_k_cu_f7c7aace_32084cuda3std3__45__cpo6cbeginE,(_ZN39_INTERNAL_647dda26_4_k_cu_f7c7aace_32084cuda3std3__48in_placeE - _ZN39_INTERNAL_647dda26_4_k_cu_f7c7aace_32084cuda3std3__45__cpo6cbeginE)
_ZN39_INTERNAL_647dda26_4_k_cu_f7c7aace_32084cuda3std3__45__cpo6cbeginE:
	.zero		1
	.type		_ZN39_INTERNAL_647dda26_4_k_cu_f7c7aace_32084cuda3std3__48in_placeE,@object
	.size		_ZN39_INTERNAL_647dda26_4_k_cu_f7c7aace_32084cuda3std3__48in_placeE,(_ZN39_INTERNAL_647dda26_4_k_cu_f7c7aace_32084cuda3std6ranges3__45__cpo9iter_moveE - _ZN39_INTERNAL_647dda26_4_k_cu_f7c7aace_32084cuda3std3__48in_placeE)
_ZN39_INTERNAL_647dda26_4_k_cu_f7c7aace_32084cuda3std3__48in_placeE:
	.zero		1
	.type		_ZN39_INTERNAL_647dda26_4_k_cu_f7c7aace_32084cuda3std6ranges3__45__cpo9iter_moveE,@object
	.size		_ZN39_INTERNAL_647dda26_4_k_cu_f7c7aace_32084cuda3std6ranges3__45__cpo9iter_moveE,(_ZN39_INTERNAL_647dda26_4_k_cu_f7c7aace_32084cuda3std3__45__cpo5beginE - _ZN39_INTERNAL_647dda26_4_k_cu_f7c7aace_32084cuda3std6ranges3__45__cpo9iter_moveE)
_ZN39_INTERNAL_647dda26_4_k_cu_f7c7aace_32084cuda3std6ranges3__45__cpo9iter_moveE:
	.zero		1
	.type		_ZN39_INTERNAL_647dda26_4_k_cu_f7c7aace_32084cuda3std3__45__cpo5beginE,@object
	.size		_ZN39_INTERNAL_647dda26_4_k_cu_f7c7aace_32084cuda3std3__45__cpo5beginE,(_ZN39_INTERNAL_647dda26_4_k_cu_f7c7aace_32084cuda3std3__441_GLOBAL__N__647dda26_4_k_cu_f7c7aace_32086ignoreE - _ZN39_INTERNAL_647dda26_4_k_cu_f7c7aace_32084cuda3std3__45__cpo5beginE)
_ZN39_INTERNAL_647dda26_4_k_cu_f7c7aace_32084cuda3std3__45__cpo5beginE:
	.zero		1
	.type		_ZN39_INTERNAL_647dda26_4_k_cu_f7c7aace_32084cuda3std3__441_GLOBAL__N__647dda26_4_k_cu_f7c7aace_32086ignoreE,@object
	.size		_ZN39_INTERNAL_647dda26_4_k_cu_f7c7aace_32084cuda3std3__441_GLOBAL__N__647dda26_4_k_cu_f7c7aace_32086ignoreE,(_ZN39_INTERNAL_647dda26_4_k_cu_f7c7aace_32084cute7productE - _ZN39_INTERNAL_647dda26_4_k_cu_f7c7aace_32084cuda3std3__441_GLOBAL__N__647dda26_4_k_cu_f7c7aace_32086ignoreE)
_ZN39_INTERNAL_647dda26_4_k_cu_f7c7aace_32084cuda3std3__441_GLOBAL__N__647dda26_4_k_cu_f7c7aace_32086ignoreE:
	.zero		1
	.type		_ZN39_INTERNAL_647dda26_4_k_cu_f7c7aace_32084cute7productE,@object
	.size		_ZN39_INTERNAL_647dda26_4_k_cu_f7c7aace_32084cute7productE,(_ZN39_INTERNAL_647dda26_4_k_cu_f7c7aace_32084cuda3std3__45__cpo3endE - _ZN39_INTERNAL_647dda26_4_k_cu_f7c7aace_32084cute7productE)
_ZN39_INTERNAL_647dda26_4_k_cu_f7c7aace_32084cute7productE:
	.zero		1
	.type		_ZN39_INTERNAL_647dda26_4_k_cu_f7c7aace_32084cuda3std3__45__cpo3endE,@object
	.size		_ZN39_INTERNAL_647dda26_4_k_cu_f7c7aace_32084cuda3std3__45__cpo3endE,(_ZN39_INTERNAL_647dda26_4_k_cu_f7c7aace_32084cuda3std3__419piecewise_constructE - _ZN39_INTERNAL_647dda26_4_k_cu_f7c7aace_32084cuda3std3__45__cpo3endE)
_ZN39_INTERNAL_647dda26_4_k_cu_f7c7aace_32084cuda3std3__45__cpo3endE:
	.zero		1
	.type		_ZN39_INTERNAL_647dda26_4_k_cu_f7c7aace_32084cuda3std3__419piecewise_constructE,@object
	.size		_ZN39_INTERNAL_647dda26_4_k_cu_f7c7aace_32084cuda3std3__419piecewise_constructE,(_ZN39_INTERNAL_647dda26_4_k_cu_f7c7aace_32084cuda3std3__45__cpo4cendE - _ZN39_INTERNAL_647dda26_4_k_cu_f7c7aace_32084cuda3std3__419piecewise_constructE)
_ZN39_INTERNAL_647dda26_4_k_cu_f7c7aace_32084cuda3std3__419piecewise_constructE:
	.zero		1
	.type		_ZN39_INTERNAL_647dda26_4_k_cu_f7c7aace_32084cuda3std3__45__cpo4cendE,@object
	.size		_ZN39_INTERNAL_647dda26_4_k_cu_f7c7aace_32084cuda3std3__45__cpo4cendE,(_ZN39_INTERNAL_647dda26_4_k_cu_f7c7aace_32084cuda3std6ranges3__45__cpo4swapE - _ZN39_INTERNAL_647dda26_4_k_cu_f7c7aace_32084cuda3std3__45__cpo4cendE)
_ZN39_INTERNAL_647dda26_4_k_cu_f7c7aace_32084cuda3std3__45__cpo4cendE:
	.zero		1
	.type		_ZN39_INTERNAL_647dda26_4_k_cu_f7c7aace_32084cuda3std6ranges3__45__cpo4swapE,@object
	.size		_ZN39_INTERNAL_647dda26_4_k_cu_f7c7aace_32084cuda3std6ranges3__45__cpo4swapE,(.L_8 - _ZN39_INTERNAL_647dda26_4_k_cu_f7c7aace_32084cuda3std6ranges3__45__cpo4swapE)
_ZN39_INTERNAL_647dda26_4_k_cu_f7c7aace_32084cuda3std6ranges3__45__cpo4swapE:
	.zero		1
.L_8:


//--------------------- .nv.constant0._ZN7cutlass13device_kernelINS_4gemm6kernel13GemmUniversalIN4cute5tupleIJiiiiEEENS1_10collective13CollectiveMmaINS1_34MainloopSm90TmaGmmaWarpSpecializedILi5ENS5_IJNS4_1CILi1EEENSA_ILi2EEESB_EEENS1_32KernelTmaWarpSpecializedPingpongEEENS5_IJNSA_ILi64EEESG_SG_EEENS_10bfloat16_tENS5_IJlSB_lEEESI_SJ_NS4_8TiledMMAINS4_8MMA_AtomIJNS4_4SM904GMMA27MMA_64x64x16_F32BF16BF16_SSILNSN_5MajorE0ELSP_0ELNSN_7ScaleInE1ELSQ_1EEEEEENS4_6LayoutINS5_IJSB_SB_SB_EEENS5_IJNSA_ILi0EEESV_SV_EEEEENS5_IJNS4_10UnderscoreESY_SY_EEEEENS4_23SM90_TMA_LOAD_MULTICASTENS4_14ComposedLayoutINS4_7SwizzleILi3ELi4ELi3EEENS4_18smem_ptr_flag_bitsILi16EEENST_INS5_IJNSA_ILi8EEESG_EEENS5_IJSG_SB_EEEEEEEvNS4_8identityENS4_13SM90_TMA_LOADES1B_vS1C_EENS_8epilogue10collective6detail29Sm90TmaWarpSpecializedAdapterINS1G_15DefaultEpilogueISI_SJ_SJ_NS1F_6thread17LinearCombinationISI_Li1EffLNS1K_9ScaleType4KindE0ELNS_15FloatRoundStyleE2ESI_EENS1_15EpilogueDefaultEEEEEvvEEEEvNT_6ParamsE --------------------------
	.section	.nv.constant0._ZN7cutlass13device_kernelINS_4gemm6kernel13GemmUniversalIN4cute5tupleIJiiiiEEENS1_10collective13CollectiveMmaINS1_34MainloopSm90TmaGmmaWarpSpecializedILi5ENS5_IJNS4_1CILi1EEENSA_ILi2EEESB_EEENS1_32KernelTmaWarpSpecializedPingpongEEENS5_IJNSA_ILi64EEESG_SG_EEENS_10bfloat16_tENS5_IJlSB_lEEESI_SJ_NS4_8TiledMMAINS4_8MMA_AtomIJNS4_4SM904GMMA27MMA_64x64x16_F32BF16BF16_SSILNSN_5MajorE0ELSP_0ELNSN_7ScaleInE1ELSQ_1EEEEEENS4_6LayoutINS5_IJSB_SB_SB_EEENS5_IJNSA_ILi0EEESV_SV_EEEEENS5_IJNS4_10UnderscoreESY_SY_EEEEENS4_23SM90_TMA_LOAD_MULTICASTENS4_14ComposedLayoutINS4_7SwizzleILi3ELi4ELi3EEENS4_18smem_ptr_flag_bitsILi16EEENST_INS5_IJNSA_ILi8EEESG_EEENS5_IJSG_SB_EEEEEEEvNS4_8identityENS4_13SM90_TMA_LOADES1B_vS1C_EENS_8epilogue10collective6detail29Sm90TmaWarpSpecializedAdapterINS1G_15DefaultEpilogueISI_SJ_SJ_NS1F_6thread17LinearCombinationISI_Li1EffLNS1K_9ScaleType4KindE0ELNS_15FloatRoundStyleE2ESI_EENS1_15EpilogueDefaultEEEEEvvEEEEvNT_6ParamsE,"a",@progbits
	.sectionflags	@""
	.align	4
.nv.constant0._ZN7cutlass13device_kernelINS_4gemm6kernel13GemmUniversalIN4cute5tupleIJiiiiEEENS1_10collective13CollectiveMmaINS1_34MainloopSm90TmaGmmaWarpSpecializedILi5ENS5_IJNS4_1CILi1EEENSA_ILi2EEESB_EEENS1_32KernelTmaWarpSpecializedPingpongEEENS5_IJNSA_ILi64EEESG_SG_EEENS_10bfloat16_tENS5_IJlSB_lEEESI_SJ_NS4_8TiledMMAINS4_8MMA_AtomIJNS4_4SM904GMMA27MMA_64x64x16_F32BF16BF16_SSILNSN_5MajorE0ELSP_0ELNSN_7ScaleInE1ELSQ_1EEEEEENS4_6LayoutINS5_IJSB_SB_SB_EEENS5_IJNSA_ILi0EEESV_SV_EEEEENS5_IJNS4_10UnderscoreESY_SY_EEEEENS4_23SM90_TMA_LOAD_MULTICASTENS4_14ComposedLayoutINS4_7SwizzleILi3ELi4ELi3EEENS4_18smem_ptr_flag_bitsILi16EEENST_INS5_IJNSA_ILi8EEESG_EEENS5_IJSG_SB_EEEEEEEvNS4_8identityENS4_13SM90_TMA_LOADES1B_vS1C_EENS_8epilogue10collective6detail29Sm90TmaWarpSpecializedAdapterINS1G_15DefaultEpilogueISI_SJ_SJ_NS1F_6thread17LinearCombinationISI_Li1EffLNS1K_9ScaleType4KindE0ELNS_15FloatRoundStyleE2ESI_EENS1_15EpilogueDefaultEEEEEvvEEEEvNT_6ParamsE:
	.zero		1664


//--------------------- SYMBOLS --------------------------

	.type		.nv.reservedSmem.offset0,@object
	.size		.nv.reservedSmem.offset0,0x4
	.type		__assertfail,@function
